	.target	sm_90a

	.elftype	@"ET_EXEC"


//--------------------- .note.nv.tkinfo           --------------------------
	.section	.note.nv.tkinfo,"",@"SHT_NOTE"
	.sectionflags	@"SHF_NOTE_NV_TKINFO"
	.tkinfo
        /*0018*/ 	.word	0x00000002
        /*0030*/ 	.string	""
        /*0030*/ 	.string	"ptxas"
        /*0030*/ 	.string	"Cuda compilation tools, release 13.0, V13.0.88"
        /*0030*/ 	.string	"Build cuda_13.0.r13.0/compiler.36424714_0"
        /*0030*/ 	.string	"-arch sm_90a -m 64 "



//--------------------- .note.nv.cuinfo           --------------------------
	.section	.note.nv.cuinfo,"",@"SHT_NOTE"
	.sectionflags	@"SHF_NOTE_NV_CUINFO"
        /*0018*/ 	.short	0x0002
        /*001a*/ 	.short	0x005a
        /*001c*/ 	.short	0x0082
	.zero		2


//--------------------- .nv.info                  --------------------------
	.section	.nv.info,"",@"SHT_CUDA_INFO"
	.align	4


	//----- nvinfo : EIATTR_REGCOUNT
	.align		4
        /*0000*/ 	.byte	0x04, 0x2f
        /*0002*/ 	.short	(.L_16 - .L_15)
	.align		4
.L_15:
        /*0004*/ 	.word	index@(_ZN7cutlass13device_kernelINS_4fmha6kernel28FmhaKernelTmaWarpSpecializedINS1_10collective30FmhaMainloopTmaWarpSpecializedINS_10bfloat16_tEffN4cute5tupleIJNS7_1CILi128EEESA_NS9_ILi256EEEEEENS8_IJiNS9_ILi1EEENS8_IJiiEEEEEESF_SF_NS4_12CausalFusionEJEEENS4_15FmhaFwdEpilogueIS6_fNS8_IJNS9_ILi64EEESB_SA_EEEEENS2_23IndividualTileSchedulerEJEEEEEvNT_6ParamsE)
        /*0008*/ 	.word	0x000000a8


	//----- nvinfo : EIATTR_FRAME_SIZE
	.align		4
.L_16:
        /*000c*/ 	.byte	0x04, 0x11
        /*000e*/ 	.short	(.L_18 - .L_17)
	.align		4
.L_17:
        /*0010*/ 	.word	index@($__internal_0_$__cuda_sm20_rcp_rn_f32_slowpath)
        /*0014*/ 	.word	0x00000028


	//----- nvinfo : EIATTR_FRAME_SIZE
	.align		4
.L_18:
        /*0018*/ 	.byte	0x04, 0x11
        /*001a*/ 	.short	(.L_20 - .L_19)
	.align		4
.L_19:
        /*001c*/ 	.word	index@(_ZN7cutlass13device_kernelINS_4fmha6kernel28FmhaKernelTmaWarpSpecializedINS1_10collective30FmhaMainloopTmaWarpSpecializedINS_10bfloat16_tEffN4cute5tupleIJNS7_1CILi128EEESA_NS9_ILi256EEEEEENS8_IJiNS9_ILi1EEENS8_IJiiEEEEEESF_SF_NS4_12CausalFusionEJEEENS4_15FmhaFwdEpilogueIS6_fNS8_IJNS9_ILi64EEESB_SA_EEEEENS2_23IndividualTileSchedulerEJEEEEEvNT_6ParamsE)
        /*0020*/ 	.word	0x00000028


	//----- nvinfo : EIATTR_MIN_STACK_SIZE
	.align		4
.L_20:
        /*0024*/ 	.byte	0x04, 0x12
        /*0026*/ 	.short	(.L_22 - .L_21)
	.align		4
.L_21:
        /*0028*/ 	.word	index@(_ZN7cutlass13device_kernelINS_4fmha6kernel28FmhaKernelTmaWarpSpecializedINS1_10collective30FmhaMainloopTmaWarpSpecializedINS_10bfloat16_tEffN4cute5tupleIJNS7_1CILi128EEESA_NS9_ILi256EEEEEENS8_IJiNS9_ILi1EEENS8_IJiiEEEEEESF_SF_NS4_12CausalFusionEJEEENS4_15FmhaFwdEpilogueIS6_fNS8_IJNS9_ILi64EEESB_SA_EEEEENS2_23IndividualTileSchedulerEJEEEEEvNT_6ParamsE)
        /*002c*/ 	.word	0x00000028
.L_22:


//--------------------- .nv.compat                --------------------------
	.section	.nv.compat,"",@"SHT_CUDA_COMPAT_INFO"
	.align	4
        /*0000*/ 	.byte	0x02, 0x09, 0x01, 0x00, 0x02, 0x02, 0x04, 0x00, 0x02, 0x05, 0x05, 0x00, 0x03, 0x07, 0x01, 0x01
        /*0010*/ 	.byte	0x02, 0x03, 0x01, 0x00, 0x02, 0x06, 0x01, 0x00, 0x04, 0x0b, 0x08, 0x00, 0x00, 0x00, 0x00, 0x00
        /*0020*/ 	.byte	0x00, 0x00, 0x00, 0x00


//--------------------- .nv.info._ZN7cutlass13device_kernelINS_4fmha6kernel28FmhaKernelTmaWarpSpecializedINS1_10collective30FmhaMainloopTmaWarpSpecializedINS_10bfloat16_tEffN4cute5tupleIJNS7_1CILi128EEESA_NS9_ILi256EEEEEENS8_IJiNS9_ILi1EEENS8_IJiiEEEEEESF_SF_NS4_12CausalFusionEJEEENS4_15FmhaFwdEpilogueIS6_fNS8_IJNS9_ILi64EEESB_SA_EEEEENS2_23IndividualTileSchedulerEJEEEEEvNT_6ParamsE --------------------------
	.section	.nv.info._ZN7cutlass13device_kernelINS_4fmha6kernel28FmhaKernelTmaWarpSpecializedINS1_10collective30FmhaMainloopTmaWarpSpecializedINS_10bfloat16_tEffN4cute5tupleIJNS7_1CILi128EEESA_NS9_ILi256EEEEEENS8_IJiNS9_ILi1EEENS8_IJiiEEEEEESF_SF_NS4_12CausalFusionEJEEENS4_15FmhaFwdEpilogueIS6_fNS8_IJNS9_ILi64EEESB_SA_EEEEENS2_23IndividualTileSchedulerEJEEEEEvNT_6ParamsE,"",@"SHT_CUDA_INFO"
	.sectionflags	@""
	.align	4


	//----- nvinfo : EIATTR_CUDA_API_VERSION
	.align		4
        /*0000*/ 	.byte	0x04, 0x37
        /*0002*/ 	.short	(.L_24 - .L_23)
.L_23:
        /*0004*/ 	.word	0x00000082


	//----- nvinfo : EIATTR_KPARAM_INFO
	.align		4
.L_24:
        /*0008*/ 	.byte	0x04, 0x17
        /*000a*/ 	.short	(.L_26 - .L_25)
.L_25:
        /*000c*/ 	.word	0x00000000
        /*0010*/ 	.short	0x0000
        /*0012*/ 	.short	0x0070
        /*0014*/ 	.byte	0x00, 0xf0, 0x01, 0x20


	//----- nvinfo : EIATTR_SPARSE_MMA_MASK
	.align		4
.L_26:
        /*0018*/ 	.byte	0x03, 0x50
        /*001a*/ 	.short	0x0000


	//----- nvinfo : EIATTR_MAXREG_COUNT
	.align		4
        /*001c*/ 	.byte	0x03, 0x1b
        /*001e*/ 	.short	0x00a8


	//----- nvinfo : EIATTR_NUM_BARRIERS
	.align		4
        /*0020*/ 	.byte	0x02, 0x4c
        /*0022*/ 	.byte	0x02
	.zero		1


	//----- nvinfo : EIATTR_EXTERNS
	.align		4
        /*0024*/ 	.byte	0x04, 0x0f
        /*0026*/ 	.short	(.L_28 - .L_27)


	//   ....[0]....
	.align		4
.L_27:
        /*0028*/ 	.word	index@(__assertfail)


	//----- nvinfo : EIATTR_ANNOTATIONS
	.align		4
.L_28:
        /*002c*/ 	.byte	0x04, 0x55
        /*002e*/ 	.short	(.L_30 - .L_29)


	//   ....[0]....
.L_29:
        /*0030*/ 	.word	0x00000001
        /*0034*/ 	.byte	0x20, 0x02, 0x00, 0x00, 0x01, 0x00, 0x00, 0x00, 0x80, 0x0a, 0x00, 0x00, 0x01, 0x00, 0x00, 0x00
        /* <DEDUP_REMOVED lines=13> */
        /*0114*/ 	.byte	0x30, 0x06, 0x01, 0x00, 0x01, 0x00, 0x00, 0x00, 0x90, 0x08, 0x01, 0x00


	//----- nvinfo : EIATTR_MERCURY_ISA_VERSION
	.align		4
.L_30:
        /*0120*/ 	.byte	0x03, 0x5f
        /*0122*/ 	.short	0x0101


	//----- nvinfo : EIATTR_INT_WARP_WIDE_INSTR_OFFSETS
	.align		4
        /*0124*/ 	.byte	0x04, 0x31
        /*0126*/ 	.short	(.L_32 - .L_31)


	//   ....[0]....
.L_31:
        /*0128*/ 	.word	0x00000720


	//   ....[1]....
        /*012c*/ 	.word	0x00000730


	//   ....[2]....
        /*0130*/ 	.word	0x00000740


	//   ....[3]....
        /*0134*/ 	.word	0x00000750


	//   ....[4]....
        /*0138*/ 	.word	0x000007c0


	//----- nvinfo : EIATTR_COOP_GROUP_MASK_REGIDS
	.align		4
.L_32:
        /*013c*/ 	.byte	0x04, 0x29
        /*013e*/ 	.short	(.L_34 - .L_33)


	//   ....[0]....
.L_33:
        /*0140*/ 	.word	0xffffffff


	//   ....[1]....
        /*0144*/ 	.word	0xffffffff


	//   ....[2]....
        /*0148*/ 	.word	0xffffffff


	//   ....[3]....
        /*014c*/ 	.word	0xffffffff


	//   ....[4]....
        /*0150*/ 	.word	0xffffffff


	//   ....[5]....
        /*0154*/ 	.word	0xffffffff


	//   ....[6]....
        /*0158*/ 	.word	0xffffffff


	//   ....[7]....
        /*015c*/ 	.word	0xffffffff


	//   ....[8]....
        /*0160*/ 	.word	0xffffffff


	//   ....[9]....
        /*0164*/ 	.word	0xffffffff


	//   ....[10]....
        /*0168*/ 	.word	0xffffffff


	//   ....[11]....
        /*016c*/ 	.word	0xffffffff


	//   ....[12]....
        /*0170*/ 	.word	0xffffffff


	//   ....[13]....
        /*0174*/ 	.word	0xffffffff


	//   ....[14]....
        /*0178*/ 	.word	0xffffffff


	//   ....[15]....
        /*017c*/ 	.word	0xffffffff


	//   ....[16]....
        /*0180*/ 	.word	0xffffffff


	//   ....[17]....
        /*0184*/ 	.word	0xffffffff


	//   ....[18]....
        /*0188*/ 	.word	0xffffffff


	//   ....[19]....
        /*018c*/ 	.word	0xffffffff


	//   ....[20]....
        /*0190*/ 	.word	0xffffffff


	//   ....[21]....
        /*0194*/ 	.word	0xffffffff


	//----- nvinfo : EIATTR_COOP_GROUP_INSTR_OFFSETS
	.align		4
.L_34:
        /*0198*/ 	.byte	0x04, 0x28
        /*019a*/ 	.short	(.L_36 - .L_35)


	//   ....[0]....
.L_35:
        /*019c*/ 	.word	0x00000060


	//   ....[1]....
        /*01a0*/ 	.word	0x00000090


	//   ....[2]....
        /*01a4*/ 	.word	0x000001c0


	//   ....[3]....
        /*01a8*/ 	.word	0x000003a0


	//   ....[4]....
        /*01ac*/ 	.word	0x00000560


	//   ....[5]....
        /*01b0*/ 	.word	0x000006c0


	//   ....[6]....
        /*01b4*/ 	.word	0x00002700


	//   ....[7]....
        /*01b8*/ 	.word	0x00002830


	//   ....[8]....
        /*01bc*/ 	.word	0x00002840


	//   ....[9]....
        /*01c0*/ 	.word	0x00002880


	//   ....[10]....
        /*01c4*/ 	.word	0x000055e0


	//   ....[11]....
        /*01c8*/ 	.word	0x00005600


	//   ....[12]....
        /*01cc*/ 	.word	0x00005f40


	//   ....[13]....
        /*01d0*/ 	.word	0x000060a0


	//   ....[14]....
        /*01d4*/ 	.word	0x00009020


	//   ....[15]....
        /*01d8*/ 	.word	0x00009590


	//   ....[16]....
        /*01dc*/ 	.word	0x00009b80


	//   ....[17]....
        /*01e0*/ 	.word	0x00009cd0


	//   ....[18]....
        /*01e4*/ 	.word	0x0000bfb0


	//   ....[19]....
        /*01e8*/ 	.word	0x0000bfe0


	//   ....[20]....
        /*01ec*/ 	.word	0x0000c030


	//   ....[21]....
        /*01f0*/ 	.word	0x0000c050


	//----- nvinfo : EIATTR_REG_RECONFIG
	.align		4
.L_36:
        /*01f4*/ 	.byte	0x01, 0x54
	.zero		2


	//----- nvinfo : EIATTR_SYSCALL_OFFSETS
	.align		4
        /*01f8*/ 	.byte	0x04, 0x46
        /*01fa*/ 	.short	(.L_38 - .L_37)


	//   ....[0]....
.L_37:
        /*01fc*/ 	.word	0x0000d060


	//   ....[1]....
        /*0200*/ 	.word	0x0000d1e0


	//----- nvinfo : EIATTR_MBARRIER_INSTR_OFFSETS
	.align		4
.L_38:
        /*0204*/ 	.byte	0x04, 0x39
        /*0206*/ 	.short	(.L_40 - .L_39)


	//   ....[0]....
.L_39:
        /*0208*/ 	.word	0x00000350
        /*020c*/ 	.word	0x000000ff
        /*0210*/ 	.word	0x00060050
        /*0214*/ 	.short	0x0100
        /*0216*/ 	.byte	0x09
	.zero		1


	//   ....[1]....
        /*0218*/ 	.word	0x00000360
        /*021c*/ 	.word	0x000000ff
        /*0220*/ 	.word	0x00060060
        /*0224*/ 	.short	0x0100
        /*0226*/ 	.byte	0x09
	.zero		1


	//   ....[2]....
        /*0228*/ 	.word	0x00000370
        /*022c*/ 	.word	0x000000ff
        /*0230*/ 	.word	0x00060058
        /*0234*/ 	.short	0x0100
        /*0236*/ 	.byte	0x09
	.zero		1


	//   ....[3]....
        /*0238*/ 	.word	0x00000380
        /*023c*/ 	.word	0x000000ff
        /*0240*/ 	.word	0x00060068
        /*0244*/ 	.short	0x0100
        /*0246*/ 	.byte	0x09
	.zero		1


	//   ....[4]....
        /*0248*/ 	.word	0x000004b0
        /*024c*/ 	.word	0x000000ff
        /*0250*/ 	.word	0x00060000
        /*0254*/ 	.short	0x0100
        /*0256*/ 	.byte	0x09
	.zero		1


	//   ....[5]....
        /*0258*/ 	.word	0x000004c0
        /*025c*/ 	.word	0x000000ff
        /*0260*/ 	.word	0x00060028
        /*0264*/ 	.short	0x0100
        /*0266*/ 	.byte	0x09
	.zero		1


	//   ....[6]....
        /*0268*/ 	.word	0x000004d0
        /*026c*/ 	.word	0x000000ff
        /*0270*/ 	.word	0x00060008
        /*0274*/ 	.short	0x0100
        /*0276*/ 	.byte	0x09
	.zero		1


	//   ....[7]....
        /*0278*/ 	.word	0x000004e0
        /*027c*/ 	.word	0x000000ff
        /*0280*/ 	.word	0x00060030
        /*0284*/ 	.short	0x0100
        /*0286*/ 	.byte	0x09
	.zero		1


	//   ....[8]....
        /*0288*/ 	.word	0x000004f0
        /*028c*/ 	.word	0x000000ff
        /*0290*/ 	.word	0x00060010
        /*0294*/ 	.short	0x0100
        /*0296*/ 	.byte	0x09
	.zero		1


	//   ....[9]....
        /*0298*/ 	.word	0x00000500
        /*029c*/ 	.word	0x000000ff
        /*02a0*/ 	.word	0x00060038
        /*02a4*/ 	.short	0x0100
        /*02a6*/ 	.byte	0x09
	.zero		1


	//   ....[10]....
        /*02a8*/ 	.word	0x00000510
        /*02ac*/ 	.word	0x000000ff
        /*02b0*/ 	.word	0x00060018
        /*02b4*/ 	.short	0x0100
        /*02b6*/ 	.byte	0x09
	.zero		1


	//   ....[11]....
        /*02b8*/ 	.word	0x00000520
        /*02bc*/ 	.word	0x000000ff
        /*02c0*/ 	.word	0x00060040
        /*02c4*/ 	.short	0x0100
        /*02c6*/ 	.byte	0x09
	.zero		1


	//   ....[12]....
        /*02c8*/ 	.word	0x00000530
        /*02cc*/ 	.word	0x000000ff
        /*02d0*/ 	.word	0x00060020
        /*02d4*/ 	.short	0x0100
        /*02d6*/ 	.byte	0x09
	.zero		1


	//   ....[13]....
        /*02d8*/ 	.word	0x00000540
        /*02dc*/ 	.word	0x000000ff
        /*02e0*/ 	.word	0x00060048
        /*02e4*/ 	.short	0x0100
        /*02e6*/ 	.byte	0x09
	.zero		1


	//   ....[14]....
        /*02e8*/ 	.word	0x00000670
        /*02ec*/ 	.word	0x000000ff
        /*02f0*/ 	.word	0x00060070
        /*02f4*/ 	.short	0x0100
        /*02f6*/ 	.byte	0x09
	.zero		1


	//   ....[15]....
        /*02f8*/ 	.word	0x00000680
        /*02fc*/ 	.word	0x000000ff
        /*0300*/ 	.word	0x00060080
        /*0304*/ 	.short	0x0100
        /*0306*/ 	.byte	0x09
	.zero		1


	//   ....[16]....
        /*0308*/ 	.word	0x00000690
        /*030c*/ 	.word	0x000000ff
        /*0310*/ 	.word	0x00060078
        /*0314*/ 	.short	0x0100
        /*0316*/ 	.byte	0x09
	.zero		1


	//   ....[17]....
        /*0318*/ 	.word	0x000006a0
        /*031c*/ 	.word	0x000000ff
        /*0320*/ 	.word	0x00060088
        /*0324*/ 	.short	0x0100
        /*0326*/ 	.byte	0x09
	.zero		1


	//   ....[18]....
        /*0328*/ 	.word	0x000007e0
        /*032c*/ 	.word	0x000000ff
        /*0330*/ 	.word	0x00060090
        /*0334*/ 	.short	0x0100
        /*0336*/ 	.byte	0x06
	.zero		1


	//   ....[19]....
        /*0338*/ 	.word	0x000007f0
        /*033c*/ 	.word	0x000000ff
        /*0340*/ 	.word	0x00060098
        /*0344*/ 	.short	0x0100
        /*0346*/ 	.byte	0x06
	.zero		1


	//   ....[20]....
        /*0348*/ 	.word	0x00000800
        /*034c*/ 	.word	0x000000ff
        /*0350*/ 	.word	0x000600a0
        /*0354*/ 	.short	0x0100
        /*0356*/ 	.byte	0x06
	.zero		1


	//   ....[21]....
        /*0358*/ 	.word	0x00000810
        /*035c*/ 	.word	0x000000ff
        /*0360*/ 	.word	0x000600a8
        /*0364*/ 	.short	0x0100
        /*0366*/ 	.byte	0x06
	.zero		1


	//   ....[22]....
        /*0368*/ 	.word	0x00000910
        /*036c*/ 	.word	0x000000ff
        /*0370*/ 	.word	0x000600c0
        /*0374*/ 	.short	0x0100
        /*0376*/ 	.byte	0x09
	.zero		1


	//   ....[23]....
        /*0378*/ 	.word	0x00000920
        /*037c*/ 	.word	0x000000ff
        /*0380*/ 	.word	0x000600e0
        /*0384*/ 	.short	0x0100
        /*0386*/ 	.byte	0x09
	.zero		1


	//   ....[24]....
        /*0388*/ 	.word	0x00000930
        /*038c*/ 	.word	0x000000ff
        /*0390*/ 	.word	0x000600c8
        /*0394*/ 	.short	0x0100
        /*0396*/ 	.byte	0x09
	.zero		1


	//   ....[25]....
        /*0398*/ 	.word	0x00000940
        /*039c*/ 	.word	0x000000ff
        /*03a0*/ 	.word	0x000600e8
        /*03a4*/ 	.short	0x0100
        /*03a6*/ 	.byte	0x09
	.zero		1


	//   ....[26]....
        /*03a8*/ 	.word	0x00000950
        /*03ac*/ 	.word	0x000000ff
        /*03b0*/ 	.word	0x000600d0
        /*03b4*/ 	.short	0x0100
        /*03b6*/ 	.byte	0x09
	.zero		1


	//   ....[27]....
        /*03b8*/ 	.word	0x00000960
        /*03bc*/ 	.word	0x000000ff
        /*03c0*/ 	.word	0x000600f0
        /*03c4*/ 	.short	0x0100
        /*03c6*/ 	.byte	0x09
	.zero		1


	//   ....[28]....
        /*03c8*/ 	.word	0x00000970
        /*03cc*/ 	.word	0x000000ff
        /*03d0*/ 	.word	0x000600d8
        /*03d4*/ 	.short	0x0100
        /*03d6*/ 	.byte	0x09
	.zero		1


	//   ....[29]....
        /*03d8*/ 	.word	0x00000980
        /*03dc*/ 	.word	0x000000ff
        /*03e0*/ 	.word	0x000600f8
        /*03e4*/ 	.short	0x0100
        /*03e6*/ 	.byte	0x09
	.zero		1


	//   ....[30]....
        /*03e8*/ 	.word	0x00000f80
        /*03ec*/ 	.word	0x000000ff
        /*03f0*/ 	.word	0x00060050
        /*03f4*/ 	.short	0x010a
        /*03f6*/ 	.byte	0x05
	.zero		1


	//   ....[31]....
        /*03f8*/ 	.word	0x000010f0
        /*03fc*/ 	.word	0x000000ff
        /*0400*/ 	.word	0x00060000
        /*0404*/ 	.short	0x010a
        /*0406*/ 	.byte	0x3c
	.zero		1


	//   ....[32]....
        /*0408*/ 	.word	0x00001170
        /*040c*/ 	.word	0x000000ff
        /*0410*/ 	.word	0xfffffff8
        /*0414*/ 	.short	0x010a
        /*0416*/ 	.byte	0x04
	.zero		1


	//   ....[33]....
        /*0418*/ 	.word	0x000046c0
        /*041c*/ 	.word	0x00000006
        /*0420*/ 	.word	0x00000000
        /*0424*/ 	.short	0x0101
        /*0426*/ 	.byte	0x12
	.zero		1


	//   ....[34]....
        /*0428*/ 	.word	0x00004700
        /*042c*/ 	.word	0x000000ff
        /*0430*/ 	.word	0x00060008
        /*0434*/ 	.short	0x010a
        /*0436*/ 	.byte	0x3c
	.zero		1


	//   ....[35]....
        /*0438*/ 	.word	0x00004b60
        /*043c*/ 	.word	0x000000ff
        /*0440*/ 	.word	0x00000000
        /*0444*/ 	.short	0x0101
        /*0446*/ 	.byte	0x04
	.zero		1


	//   ....[36]....
        /*0448*/ 	.word	0x00004ca0
        /*044c*/ 	.word	0x000000ff
        /*0450*/ 	.word	0x00060000
        /*0454*/ 	.short	0x010a
        /*0456*/ 	.byte	0x06
	.zero		1


	//   ....[37]....
        /*0458*/ 	.word	0x00007260
        /*045c*/ 	.word	0x000000ff
        /*0460*/ 	.word	0x00060000
        /*0464*/ 	.short	0x010a
        /*0466*/ 	.byte	0x06
	.zero		1


	//   ....[38]....
        /*0468*/ 	.word	0x00007bc0
        /*046c*/ 	.word	0x000000ff
        /*0470*/ 	.word	0x00060000
        /*0474*/ 	.short	0x010a
        /*0476*/ 	.byte	0x06
	.zero		1


	//   ....[39]....
        /*0478*/ 	.word	0x00007f70
        /*047c*/ 	.word	0x000000ff
        /*0480*/ 	.word	0x00000000
        /*0484*/ 	.short	0x0101
        /*0486*/ 	.byte	0x06
	.zero		1


	//   ....[40]....
        /*0488*/ 	.word	0x00008020
        /*048c*/ 	.word	0x000000ff
        /*0490*/ 	.word	0x00000000
        /*0494*/ 	.short	0x0101
        /*0496*/ 	.byte	0x06
	.zero		1


	//   ....[41]....
        /*0498*/ 	.word	0x000081c0
        /*049c*/ 	.word	0x000000ff
        /*04a0*/ 	.word	0x00060000
        /*04a4*/ 	.short	0x010a
        /*04a6*/ 	.byte	0x06
	.zero		1


	//   ....[42]....
        /*04a8*/ 	.word	0x0000b0d0
        /*04ac*/ 	.word	0x000000ff
        /*04b0*/ 	.word	0x00060000
        /*04b4*/ 	.short	0x010a
        /*04b6*/ 	.byte	0x06
	.zero		1


	//   ....[43]....
        /*04b8*/ 	.word	0x0000ba40
        /*04bc*/ 	.word	0x000000ff
        /*04c0*/ 	.word	0x00060000
        /*04c4*/ 	.short	0x010a
        /*04c6*/ 	.byte	0x06
	.zero		1


	//   ....[44]....
        /*04c8*/ 	.word	0x0000bdf0
        /*04cc*/ 	.word	0x000000ff
        /*04d0*/ 	.word	0x00000000
        /*04d4*/ 	.short	0x0101
        /*04d6*/ 	.byte	0x06
	.zero		1


	//   ....[45]....
        /*04d8*/ 	.word	0x0000bea0
        /*04dc*/ 	.word	0x000000ff
        /*04e0*/ 	.word	0x00000000
        /*04e4*/ 	.short	0x0101
        /*04e6*/ 	.byte	0x06
	.zero		1


	//   ....[46]....
        /*04e8*/ 	.word	0x0000c870
        /*04ec*/ 	.word	0x000000ff
        /*04f0*/ 	.word	0x00000008
        /*04f4*/ 	.short	0x010a
        /*04f6*/ 	.byte	0x05
	.zero		1


	//   ....[47]....
        /*04f8*/ 	.word	0x0000ed10
        /*04fc*/ 	.word	0x00000000
        /*0500*/ 	.word	0x00060090
        /*0504*/ 	.short	0x0101
        /*0506*/ 	.byte	0x3c
	.zero		1


	//   ....[48]....
        /*0508*/ 	.word	0x0000eee0
        /*050c*/ 	.word	0x00000004
        /*0510*/ 	.word	0x00060060
        /*0514*/ 	.short	0x010a
        /*0516*/ 	.byte	0x3f
	.zero		1


	//   ....[49]....
        /*0518*/ 	.word	0x0000f260
        /*051c*/ 	.word	0x00000005
        /*0520*/ 	.word	0x00060028
        /*0524*/ 	.short	0x010a
        /*0526*/ 	.byte	0x3f
	.zero		1


	//   ....[50]....
        /*0528*/ 	.word	0x0000f5f0
        /*052c*/ 	.word	0x00000004
        /*0530*/ 	.word	0x00060060
        /*0534*/ 	.short	0x010a
        /*0536*/ 	.byte	0x3f
	.zero		1


	//   ....[51]....
        /*0538*/ 	.word	0x0000f9b0
        /*053c*/ 	.word	0x00000003
        /*0540*/ 	.word	0x00060028
        /*0544*/ 	.short	0x010a
        /*0546*/ 	.byte	0x3f
	.zero		1


	//   ....[52]....
        /*0548*/ 	.word	0x0000fe10
        /*054c*/ 	.word	0x00000007
        /*0550*/ 	.word	0x00060028
        /*0554*/ 	.short	0x010a
        /*0556*/ 	.byte	0x3f
	.zero		1


	//   ....[53]....
        /*0558*/ 	.word	0x000101d0
        /*055c*/ 	.word	0x00000004
        /*0560*/ 	.word	0x00060028
        /*0564*/ 	.short	0x010a
        /*0566*/ 	.byte	0x3f
	.zero		1


	//   ....[54]....
        /*0568*/ 	.word	0x00010580
        /*056c*/ 	.word	0x00000003
        /*0570*/ 	.word	0x00060050
        /*0574*/ 	.short	0x010a
        /*0576*/ 	.byte	0x3f
	.zero		1


	//   ....[55]....
        /*0578*/ 	.word	0x000105e0
        /*057c*/ 	.word	0x00000003
        /*0580*/ 	.word	0x00060000
        /*0584*/ 	.short	0x010a
        /*0586*/ 	.byte	0x3f
	.zero		1


	//   ....[56]....
        /*0588*/ 	.word	0x00010660
        /*058c*/ 	.word	0x00000006
        /*0590*/ 	.word	0xfffffff8
        /*0594*/ 	.short	0x010a
        /*0596*/ 	.byte	0x3f
	.zero		1


	//   ....[57]....
        /*0598*/ 	.word	0x000106c0
        /*059c*/ 	.word	0x00000011
        /*05a0*/ 	.word	0x00060008
        /*05a4*/ 	.short	0x010a
        /*05a6*/ 	.byte	0x3f
	.zero		1


	//   ....[58]....
        /*05a8*/ 	.word	0x00010720
        /*05ac*/ 	.word	0x00000010
        /*05b0*/ 	.word	0x00060000
        /*05b4*/ 	.short	0x010a
        /*05b6*/ 	.byte	0x3f
	.zero		1


	//   ....[59]....
        /*05b8*/ 	.word	0x00010780
        /*05bc*/ 	.word	0x00000011
        /*05c0*/ 	.word	0x00060000
        /*05c4*/ 	.short	0x010a
        /*05c6*/ 	.byte	0x3f
	.zero		1


	//   ....[60]....
        /*05c8*/ 	.word	0x000107e0
        /*05cc*/ 	.word	0x00000010
        /*05d0*/ 	.word	0x00060000
        /*05d4*/ 	.short	0x010a
        /*05d6*/ 	.byte	0x3f
	.zero		1


	//   ....[61]....
        /*05d8*/ 	.word	0x00010840
        /*05dc*/ 	.word	0x00000011
        /*05e0*/ 	.word	0x00060000
        /*05e4*/ 	.short	0x010a
        /*05e6*/ 	.byte	0x3f
	.zero		1


	//   ....[62]....
        /*05e8*/ 	.word	0x000108c0
        /*05ec*/ 	.word	0x00000003
        /*05f0*/ 	.word	0x00000008
        /*05f4*/ 	.short	0x010a
        /*05f6*/ 	.byte	0x3f
	.zero		1


	//   ....[63]....
        /*05f8*/ 	.word	0x00010910
        /*05fc*/ 	.word	0x00000004
        /*0600*/ 	.word	0x00060060
        /*0604*/ 	.short	0x010a
        /*0606*/ 	.byte	0x3f
	.zero		1


	//   ....[64]....
        /*0608*/ 	.word	0x00010960
        /*060c*/ 	.word	0x00000005
        /*0610*/ 	.word	0x00060028
        /*0614*/ 	.short	0x010a
        /*0616*/ 	.byte	0x3f
	.zero		1


	//   ....[65]....
        /*0618*/ 	.word	0x000109b0
        /*061c*/ 	.word	0x00000004
        /*0620*/ 	.word	0x00060060
        /*0624*/ 	.short	0x010a
        /*0626*/ 	.byte	0x3f
	.zero		1


	//   ....[66]....
        /*0628*/ 	.word	0x00010a00
        /*062c*/ 	.word	0x00000003
        /*0630*/ 	.word	0x00060028
        /*0634*/ 	.short	0x010a
        /*0636*/ 	.byte	0x3f
	.zero		1


	//   ....[67]....
        /*0638*/ 	.word	0x00010a50
        /*063c*/ 	.word	0x00000007
        /*0640*/ 	.word	0x00060028
        /*0644*/ 	.short	0x010a
        /*0646*/ 	.byte	0x3f
	.zero		1


	//   ....[68]....
        /*0648*/ 	.word	0x00010aa0
        /*064c*/ 	.word	0x00000004
        /*0650*/ 	.word	0x00060028
        /*0654*/ 	.short	0x010a
        /*0656*/ 	.byte	0x3f
	.zero		1


	//----- nvinfo : EIATTR_NUM_MBARRIERS
	.align		4
.L_40:
        /*0658*/ 	.byte	0x03, 0x38
        /*065a*/ 	.short	0x001e


	//----- nvinfo : EIATTR_EXIT_INSTR_OFFSETS
	.align		4
        /*065c*/ 	.byte	0x04, 0x1c
        /*065e*/ 	.short	(.L_42 - .L_41)


	//   ....[0]....
.L_41:
        /*0660*/ 	.word	0x00000a30


	//   ....[1]....
        /*0664*/ 	.word	0x0000ed20


	//   ....[2]....
        /*0668*/ 	.word	0x0000ed60


	//   ....[3]....
        /*066c*/ 	.word	0x0000fd10


	//   ....[4]....
        /*0670*/ 	.word	0x00010560


	//----- nvinfo : EIATTR_MAX_THREADS
	.align		4
.L_42:
        /*0674*/ 	.byte	0x04, 0x05
        /*0676*/ 	.short	(.L_44 - .L_43)
.L_43:
        /*0678*/ 	.word	0x00000180
        /*067c*/ 	.word	0x00000001
        /*0680*/ 	.word	0x00000001


	//----- nvinfo : EIATTR_CRS_STACK_SIZE
	.align		4
.L_44:
        /*0684*/ 	.byte	0x04, 0x1e
        /*0686*/ 	.short	(.L_46 - .L_45)
.L_45:
        /*0688*/ 	.word	0x00000000


	//----- nvinfo : EIATTR_CBANK_PARAM_SIZE
	.align		4
.L_46:
        /*068c*/ 	.byte	0x03, 0x19
        /*068e*/ 	.short	0x0870


	//----- nvinfo : EIATTR_PARAM_CBANK
	.align		4
        /*0690*/ 	.byte	0x04, 0x0a
        /*0692*/ 	.short	(.L_48 - .L_47)
	.align		4
.L_47:
        /*0694*/ 	.word	index@(.nv.constant0._ZN7cutlass13device_kernelINS_4fmha6kernel28FmhaKernelTmaWarpSpecializedINS1_10collective30FmhaMainloopTmaWarpSpecializedINS_10bfloat16_tEffN4cute5tupleIJNS7_1CILi128EEESA_NS9_ILi256EEEEEENS8_IJiNS9_ILi1EEENS8_IJiiEEEEEESF_SF_NS4_12CausalFusionEJEEENS4_15FmhaFwdEpilogueIS6_fNS8_IJNS9_ILi64EEESB_SA_EEEEENS2_23IndividualTileSchedulerEJEEEEEvNT_6ParamsE)
        /*0698*/ 	.short	0x0210
        /*069a*/ 	.short	0x0870


	//----- nvinfo : EIATTR_SW_WAR
	.align		4
.L_48:
        /*069c*/ 	.byte	0x04, 0x36
        /*069e*/ 	.short	(.L_50 - .L_49)
.L_49:
        /*06a0*/ 	.word	0x00000008
.L_50:


//--------------------- .nv.callgraph             --------------------------
	.section	.nv.callgraph,"",@"SHT_CUDA_CALLGRAPH"
	.align	4
	.sectionentsize	8
	.align		4
        /*0000*/ 	.word	0x00000000
	.align		4
        /*0004*/ 	.word	0xffffffff
	.align		4
        /*0008*/ 	.word	index@(_ZN7cutlass13device_kernelINS_4fmha6kernel28FmhaKernelTmaWarpSpecializedINS1_10collective30FmhaMainloopTmaWarpSpecializedINS_10bfloat16_tEffN4cute5tupleIJNS7_1CILi128EEESA_NS9_ILi256EEEEEENS8_IJiNS9_ILi1EEENS8_IJiiEEEEEESF_SF_NS4_12CausalFusionEJEEENS4_15FmhaFwdEpilogueIS6_fNS8_IJNS9_ILi64EEESB_SA_EEEEENS2_23IndividualTileSchedulerEJEEEEEvNT_6ParamsE)
	.align		4
        /*000c*/ 	.word	index@(__assertfail)
	.align		4
        /*0010*/ 	.word	0x00000000
	.align		4
        /*0014*/ 	.word	0xfffffffe
	.align		4
        /*0018*/ 	.word	0x00000000
	.align		4
        /*001c*/ 	.word	0xfffffffd
	.align		4
        /*0020*/ 	.word	0x00000000
	.align		4
        /*0024*/ 	.word	0xfffffffc


//--------------------- .nv.constant4             --------------------------
	.section	.nv.constant4,"a",@progbits
	.align	8
	.align		8
.nv.constant4:
        /*0000*/ 	.dword	__assertfail
	.align		8
        /*0008*/ 	.dword	__unnamed_1
	.align		8
        /*0010*/ 	.dword	__unnamed_2
	.align		8
        /*0018*/ 	.dword	_ZN39_INTERNAL_80890afe_4_k_cu_e056abf7_32794cuda3std3__45__cpo5beginE
	.align		8
        /*0020*/ 	.dword	_ZN39_INTERNAL_80890afe_4_k_cu_e056abf7_32794cuda3std3__45__cpo3endE
	.align		8
        /*0028*/ 	.dword	_ZN39_INTERNAL_80890afe_4_k_cu_e056abf7_32794cuda3std3__45__cpo6cbeginE
	.align		8
        /*0030*/ 	.dword	_ZN39_INTERNAL_80890afe_4_k_cu_e056abf7_32794cuda3std3__45__cpo4cendE
	.align		8
        /*0038*/ 	.dword	_ZN39_INTERNAL_80890afe_4_k_cu_e056abf7_32794cuda3std3__441_GLOBAL__N__80890afe_4_k_cu_e056abf7_32796ignoreE
	.align		8
        /*0040*/ 	.dword	_ZN39_INTERNAL_80890afe_4_k_cu_e056abf7_32794cuda3std3__419piecewise_constructE
	.align		8
        /*0048*/ 	.dword	_ZN39_INTERNAL_80890afe_4_k_cu_e056abf7_32794cuda3std3__48in_placeE
	.align		8
        /*0050*/ 	.dword	_ZN39_INTERNAL_80890afe_4_k_cu_e056abf7_32794cuda3std6ranges3__45__cpo4swapE
	.align		8
        /*0058*/ 	.dword	_ZN39_INTERNAL_80890afe_4_k_cu_e056abf7_32794cuda3std6ranges3__45__cpo9iter_moveE
	.align		8
        /*0060*/ 	.dword	_ZN39_INTERNAL_80890afe_4_k_cu_e056abf7_32794cute7productE
	.align		8
        /*0068*/ 	.dword	_ZN39_INTERNAL_80890afe_4_k_cu_e056abf7_32794cute1_E
	.align		8
        /*0070*/ 	.dword	$str$24
	.align		8
        /*0078*/ 	.dword	$str$25


//--------------------- .text._ZN7cutlass13device_kernelINS_4fmha6kernel28FmhaKernelTmaWarpSpecializedINS1_10collective30FmhaMainloopTmaWarpSpecializedINS_10bfloat16_tEffN4cute5tupleIJNS7_1CILi128EEESA_NS9_ILi256EEEEEENS8_IJiNS9_ILi1EEENS8_IJiiEEEEEESF_SF_NS4_12CausalFusionEJEEENS4_15FmhaFwdEpilogueIS6_fNS8_IJNS9_ILi64EEESB_SA_EEEEENS2_23IndividualTileSchedulerEJEEEEEvNT_6ParamsE --------------------------
	.section	.text._ZN7cutlass13device_kernelINS_4fmha6kernel28FmhaKernelTmaWarpSpecializedINS1_10collective30FmhaMainloopTmaWarpSpecializedINS_10bfloat16_tEffN4cute5tupleIJNS7_1CILi128EEESA_NS9_ILi256EEEEEENS8_IJiNS9_ILi1EEENS8_IJiiEEEEEESF_SF_NS4_12CausalFusionEJEEENS4_15FmhaFwdEpilogueIS6_fNS8_IJNS9_ILi64EEESB_SA_EEEEENS2_23IndividualTileSchedulerEJEEEEEvNT_6ParamsE,"ax",@progbits
	.align	128
.text._ZN7cutlass13device_kernelINS_4fmha6kernel28FmhaKernelTmaWarpSpecializedINS1_10collective30FmhaMainloopTmaWarpSpecializedINS_10bfloat16_tEffN4cute5tupleIJNS7_1CILi128EEESA_NS9_ILi256EEEEEENS8_IJiNS9_ILi1EEENS8_IJiiEEEEEESF_SF_NS4_12CausalFusionEJEEENS4_15FmhaFwdEpilogueIS6_fNS8_IJNS9_ILi64EEESB_SA_EEEEENS2_23IndividualTileSchedulerEJEEEEEvNT_6ParamsE:
        .type           _ZN7cutlass13device_kernelINS_4fmha6kernel28FmhaKernelTmaWarpSpecializedINS1_10collective30FmhaMainloopTmaWarpSpecializedINS_10bfloat16_tEffN4cute5tupleIJNS7_1CILi128EEESA_NS9_ILi256EEEEEENS8_IJiNS9_ILi1EEENS8_IJiiEEEEEESF_SF_NS4_12CausalFusionEJEEENS4_15FmhaFwdEpilogueIS6_fNS8_IJNS9_ILi64EEESB_SA_EEEEENS2_23IndividualTileSchedulerEJEEEEEvNT_6ParamsE,@function
        .size           _ZN7cutlass13device_kernelINS_4fmha6kernel28FmhaKernelTmaWarpSpecializedINS1_10collective30FmhaMainloopTmaWarpSpecializedINS_10bfloat16_tEffN4cute5tupleIJNS7_1CILi128EEESA_NS9_ILi256EEEEEENS8_IJiNS9_ILi1EEENS8_IJiiEEEEEESF_SF_NS4_12CausalFusionEJEEENS4_15FmhaFwdEpilogueIS6_fNS8_IJNS9_ILi64EEESB_SA_EEEEENS2_23IndividualTileSchedulerEJEEEEEvNT_6ParamsE,(.L_x_131 - _ZN7cutlass13device_kernelINS_4fmha6kernel28FmhaKernelTmaWarpSpecializedINS1_10collective30FmhaMainloopTmaWarpSpecializedINS_10bfloat16_tEffN4cute5tupleIJNS7_1CILi128EEESA_NS9_ILi256EEEEEENS8_IJiNS9_ILi1EEENS8_IJiiEEEEEESF_SF_NS4_12CausalFusionEJEEENS4_15FmhaFwdEpilogueIS6_fNS8_IJNS9_ILi64EEESB_SA_EEEEENS2_23IndividualTileSchedulerEJEEEEEvNT_6ParamsE)
        .other          _ZN7cutlass13device_kernelINS_4fmha6kernel28FmhaKernelTmaWarpSpecializedINS1_10collective30FmhaMainloopTmaWarpSpecializedINS_10bfloat16_tEffN4cute5tupleIJNS7_1CILi128EEESA_NS9_ILi256EEEEEENS8_IJiNS9_ILi1EEENS8_IJiiEEEEEESF_SF_NS4_12CausalFusionEJEEENS4_15FmhaFwdEpilogueIS6_fNS8_IJNS9_ILi64EEESB_SA_EEEEENS2_23IndividualTileSchedulerEJEEEEEvNT_6ParamsE,@"STO_CUDA_ENTRY STV_DEFAULT"
_ZN7cutlass13device_kernelINS_4fmha6kernel28FmhaKernelTmaWarpSpecializedINS1_10collective30FmhaMainloopTmaWarpSpecializedINS_10bfloat16_tEffN4cute5tupleIJNS7_1CILi128EEESA_NS9_ILi256EEEEEENS8_IJiNS9_ILi1EEENS8_IJiiEEEEEESF_SF_NS4_12CausalFusionEJEEENS4_15FmhaFwdEpilogueIS6_fNS8_IJNS9_ILi64EEESB_SA_EEEEENS2_23IndividualTileSchedulerEJEEEEEvNT_6ParamsE:
[----:B------:R-:W1:Y:S02]  /*0000*/  LDC R1, c[0x0][0x28] ;  /* 0x00000a00ff017b82 */ /* 0x000e640000000800 */
[----:B-1----:R-:W-:Y:S01]  /*0010*/  IADD3 R1, R1, -0x28, RZ ;  /* 0xffffffd801017810 */ /* 0x002fe20007ffe0ff */
[----:B------:R-:W1:Y:S01]  /*0020*/  S2R R0, SR_TID.X ;  /* 0x0000000000007919 */ /* 0x000e620000002100 */
[----:B------:R-:W-:Y:S01]  /*0030*/  ELECT P1, URZ, PT ;  /* 0x00000000003f782f */ /* 0x000fe20003820000 */
[----:B------:R-:W-:Y:S01]  /*0040*/  BSSY B0, `(.L_x_0) ;  /* 0x0000017000007945 */ /* 0x000fe20003800000 */
[----:B-1----:R-:W-:-:S05]  /*0050*/  SHF.R.U32.HI R2, RZ, 0x5, R0 ;  /* 0x00000005ff027819 */ /* 0x002fca0000011600 */
[----:B------:R-:W1:Y:S02]  /*0060*/  SHFL.IDX PT, R3, R2, RZ, 0x1f ;  /* 0x00001fff02037589 */ /* 0x000e6400000e0000 */
[----:B-1----:R-:W-:Y:S02]  /*0070*/  R2UR UR4, R3 ;  /* 0x00000000030472ca */ /* 0x002fe400000e0000 */
[----:B------:R-:W-:-:S06]  /*0080*/  SHF.R.U32.HI R3, RZ, 0x7, R0 ;  /* 0x00000007ff037819 */ /* 0x000fcc0000011600 */
[----:B------:R-:W1:Y:S05]  /*0090*/  SHFL.IDX PT, R3, R3, RZ, 0x1f ;  /* 0x00001fff03037589 */ /* 0x000e6a00000e0000 */
[----:B------:R-:W-:Y:S02]  /*00a0*/  USHF.R.S32.HI UR5, URZ, 0x1f, UR4 ;  /* 0x0000001f3f057899 */ /* 0x000fe40008011404 */
[----:B------:R-:W-:Y:S02]  /*00b0*/  ISETP.NE.OR P0, PT, RZ, UR4, !P1 ;  /* 0x00000004ff007c0c */ /* 0x000fe4000cf05670 */
[----:B------:R-:W-:-:S04]  /*00c0*/  ULEA.HI UR5, UR5, UR4, URZ, 0x2 ;  /* 0x0000000405057291 */ /* 0x000fc8000f8f103f */
[----:B------:R-:W-:-:S04]  /*00d0*/  ULOP3.LUT UR5, UR5, 0xfffffffc, URZ, 0xc0, !UPT ;  /* 0xfffffffc05057892 */ /* 0x000fc8000f8ec03f */
[----:B------:R-:W-:-:S03]  /*00e0*/  UIADD3 UR8, UR4, -UR5, URZ ;  /* 0x8000000504087290 */ /* 0x000fc6000fffe03f */
[----:B------:R-:W-:Y:S09]  /*00f0*/  @P0 BRA `(.L_x_1) ;  /* 0x00000000002c0947 */ /* 0x000ff20003800000 */
[----:B------:R-:W-:Y:S02]  /*0100*/  ULDC.64 UR4, c[0x0][0x198] ;  /* 0x0000660000047ab9 */ /* 0x000fe40000000a00 */
[----:B------:R-:W-:Y:S02]  /*0110*/  UIADD3 UR6, UP0, UR4, 0xf0, URZ ;  /* 0x000000f004067890 */ /* 0x000fe4000ff1e03f */
[----:B------:R-:W-:Y:S02]  /*0120*/  UIADD3 UR10, UP1, UR4, 0x1f0, URZ ;  /* 0x000001f0040a7890 */ /* 0x000fe4000ff3e03f */
[----:B------:R-:W-:Y:S02]  /*0130*/  UIADD3 UR4, UP2, UR4, 0x2f0, URZ ;  /* 0x000002f004047890 */ /* 0x000fe4000ff5e03f */
[----:B------:R-:W-:Y:S02]  /*0140*/  UIADD3.X UR7, URZ, UR5, URZ, UP0, !UPT ;  /* 0x000000053f077290 */ /* 0x000fe400087fe43f */
[----:B------:R-:W-:-:S02]  /*0150*/  UIADD3.X UR11, URZ, UR5, URZ, UP1, !UPT ;  /* 0x000000053f0b7290 */ /* 0x000fc40008ffe43f */
[----:B------:R-:W-:-:S05]  /*0160*/  UIADD3.X UR5, URZ, UR5, URZ, UP2, !UPT ;  /* 0x000000053f057290 */ /* 0x000fca00097fe43f */
[----:B------:R2:W-:Y:S02]  /*0170*/  UTMACCTL.PF [UR6] ;  /* 0x00000000060079b9 */ /* 0x0005e40008040000 */
[----:B------:R2:W-:Y:S02]  /*0180*/  UTMACCTL.PF [UR10] ;  /* 0x000000000a0079b9 */ /* 0x0005e40008040000 */
[----:B------:R2:W-:Y:S02]  /*0190*/  UTMACCTL.PF [UR4] ;  /* 0x00000000040079b9 */ /* 0x0005e40008040000 */
[----:B--2---:R-:W-:Y:S01]  /*01a0*/  NOP ;  /* 0x0000000000007918 */ /* 0x004fe20000000000 */
.L_x_1:
[----:B------:R-:W-:Y:S05]  /*01b0*/  BSYNC B0 ;  /* 0x0000000000007941 */ /* 0x000fea0003800000 */
.L_x_0:
[----:B------:R-:W2:Y:S01]  /*01c0*/  SHFL.IDX PT, R4, R2, RZ, 0x1f ;  /* 0x00001fff02047589 */ /* 0x000ea200000e0000 */
[----:B-1----:R-:W-:Y:S01]  /*01d0*/  R2UR UR4, R3 ;  /* 0x00000000030472ca */ /* 0x002fe200000e0000 */
[----:B------:R-:W-:-:S12]  /*01e0*/  UISETP.NE.AND UP0, UPT, UR8, 0x1, UPT ;  /* 0x000000010800788c */ /* 0x000fd8000bf05270 */
[----:B------:R-:W-:Y:S01]  /*01f0*/  MOV R5, UR4 ;  /* 0x0000000400057c02 */ /* 0x000fe20008000f00 */
[----:B------:R-:W-:Y:S02]  /*0200*/  UIADD3 UR10, UR4, -0x1, URZ ;  /* 0xffffffff040a7890 */ /* 0x000fe4000fffe03f */
[----:B------:R-:W-:Y:S02]  /*0210*/  UISETP.EQ.AND UP0, UPT, UR4, URZ, !UP0 ;  /* 0x0000003f0400728c */ /* 0x000fe4000c702270 */
[----:B------:R1:W-:Y:S01]  /*0220*/  STL [R1+0x1c], R5 ;  /* 0x00001c0501007387 */ /* 0x0003e20000100800 */
[----:B------:R-:W-:Y:S02]  /*0230*/  UISETP.GE.U32.AND UP1, UPT, UR10, 0x4, UPT ;  /* 0x000000040a00788c */ /* 0x000fe4000bf26070 */
[----:B------:R-:W-:Y:S01]  /*0240*/  USEL UR14, URZ, 0x1, !UP0 ;  /* 0x000000013f0e7887 */ /* 0x000fe2000c000000 */
[----:B--2---:R-:W-:-:S03]  /*0250*/  ISETP.NE.AND P0, PT, R4, RZ, PT ;  /* 0x000000ff0400720c */ /* 0x004fc60003f05270 */
[----:B------:R-:W-:-:S10]  /*0260*/  USEL UR14, UR14, 0x2, UP1 ;  /* 0x000000020e0e7887 */ /* 0x000fd40008800000 */
[----:B-1----:R-:W-:Y:S05]  /*0270*/  @P0 BRA `(.L_x_2) ;  /* 0x0000000000480947 */ /* 0x002fea0003800000 */
[----:B------:R-:W1:Y:S01]  /*0280*/  S2UR UR9, SR_CgaCtaId ;  /* 0x00000000000979c3 */ /* 0x000e620000008800 */
[----:B------:R-:W-:Y:S01]  /*0290*/  UMOV UR4, 0x400 ;  /* 0x0000040000047882 */ /* 0x000fe20000000000 */
[----:B------:R-:W-:Y:S01]  /*02a0*/  UMOV UR5, 0x1 ;  /* 0x0000000100057882 */ /* 0x000fe20000000000 */
[----:B------:R-:W-:Y:S01]  /*02b0*/  UMOV UR6, 0x80 ;  /* 0x0000008000067882 */ /* 0x000fe20000000000 */
[----:B------:R-:W-:Y:S01]  /*02c0*/  ELECT P0, URZ, PT ;  /* 0x00000000003f782f */ /* 0x000fe20003800000 */
[----:B------:R-:W-:-:S04]  /*02d0*/  UIADD3 UR6, -UR6, 0x100000, URZ ;  /* 0x0010000006067890 */ /* 0x000fc8000fffe13f */
[----:B------:R-:W-:Y:S02]  /*02e0*/  USHF.L.U32 UR7, UR6, 0xb, URZ ;  /* 0x0000000b06077899 */ /* 0x000fe4000800063f */
[----:B------:R-:W-:Y:S02]  /*02f0*/  USHF.L.U32 UR6, UR6, 0x1, URZ ;  /* 0x0000000106067899 */ /* 0x000fe4000800063f */
[----:B-1----:R-:W-:Y:S02]  /*0300*/  ULEA UR9, UR9, UR4, 0x18 ;  /* 0x0000000409097291 */ /* 0x002fe4000f8ec03f */
[----:B------:R-:W-:-:S04]  /*0310*/  UIADD3 UR4, -UR5, 0x100000, URZ ;  /* 0x0010000005047890 */ /* 0x000fc8000fffe13f */
[----:B------:R-:W-:Y:S02]  /*0320*/  USHF.L.U32 UR5, UR4, 0xb, URZ ;  /* 0x0000000b04057899 */ /* 0x000fe4000800063f */
[----:B------:R-:W-:Y:S01]  /*0330*/  USHF.L.U32 UR4, UR4, 0x1, URZ ;  /* 0x0000000104047899 */ /* 0x000fe2000800063f */
[----:B------:R-:W1:Y:S11]  /*0340*/  FENCE.VIEW.ASYNC.S ;  /* 0x00000000000073c6 */ /* 0x000e760000000000 */
[----:B-1----:R1:W2:Y:S01]  /*0350*/  SYNCS.EXCH.64 URZ, [UR9+0x60050], UR4 ;  /* 0x06005004093f75b2 */ /* 0x0022a20008000100 */
[----:B------:R1:W3:Y:S01]  /*0360*/  SYNCS.EXCH.64 URZ, [UR9+0x60060], UR6 ;  /* 0x06006006093f75b2 */ /* 0x0002e20008000100 */
[----:B------:R1:W4:Y:S01]  /*0370*/  SYNCS.EXCH.64 URZ, [UR9+0x60058], UR4 ;  /* 0x06005804093f75b2 */ /* 0x0003220008000100 */
[----:B------:R1:W1:Y:S01]  /*0380*/  SYNCS.EXCH.64 URZ, [UR9+0x60068], UR6 ;  /* 0x06006806093f75b2 */ /* 0x0002620008000100 */
[----:B------:R-:W-:Y:S01]  /*0390*/  NOP ;  /* 0x0000000000007918 */ /* 0x000fe20000000000 */
.L_x_2:
[----:B------:R-:W5:Y:S01]  /*03a0*/  SHFL.IDX PT, R3, R2, RZ, 0x1f ;  /* 0x00001fff02037589 */ /* 0x000f6200000e0000 */
[----:B------:R-:W-:Y:S01]  /*03b0*/  NOP ;  /* 0x0000000000007918 */ /* 0x000fe20000000000 */
[----:B-----5:R-:W-:-:S13]  /*03c0*/  ISETP.NE.AND P0, PT, R3, RZ, PT ;  /* 0x000000ff0300720c */ /* 0x020fda0003f05270 */
[----:B------:R-:W-:Y:S05]  /*03d0*/  @P0 BRA `(.L_x_3) ;  /* 0x0000000000600947 */ /* 0x000fea0003800000 */
[----:B-1----:R-:W1:Y:S01]  /*03e0*/  S2UR UR5, SR_CgaCtaId ;  /* 0x00000000000579c3 */ /* 0x002e620000008800 */
[----:B------:R-:W-:Y:S01]  /*03f0*/  UMOV UR4, 0x400 ;  /* 0x0000040000047882 */ /* 0x000fe20000000000 */
[----:B------:R-:W-:Y:S01]  /*0400*/  UMOV UR6, 0x1 ;  /* 0x0000000100067882 */ /* 0x000fe20000000000 */
[----:B------:R-:W-:Y:S01]  /*0410*/  UMOV UR11, 0x100 ;  /* 0x00000100000b7882 */ /* 0x000fe20000000000 */
[----:B------:R-:W-:-:S04]  /*0420*/  UIADD3 UR6, -UR6, 0x100000, URZ ;  /* 0x0010000006067890 */ /* 0x000fc8000fffe13f */
[----:B------:R-:W-:Y:S02]  /*0430*/  USHF.L.U32 UR7, UR6, 0xb, URZ ;  /* 0x0000000b06077899 */ /* 0x000fe4000800063f */
[----:B------:R-:W-:Y:S01]  /*0440*/  USHF.L.U32 UR6, UR6, 0x1, URZ ;  /* 0x0000000106067899 */ /* 0x000fe2000800063f */
[----:B------:R-:W-:Y:S01]  /*0450*/  ELECT P0, URZ, PT ;  /* 0x00000000003f782f */ /* 0x000fe20003800000 */
[----:B-1----:R-:W-:Y:S02]  /*0460*/  ULEA UR9, UR5, UR4, 0x18 ;  /* 0x0000000405097291 */ /* 0x002fe4000f8ec03f */
[----:B------:R-:W-:-:S04]  /*0470*/  UIADD3 UR4, -UR11, 0x100000, URZ ;  /* 0x001000000b047890 */ /* 0x000fc8000fffe13f */
[----:B------:R-:W-:Y:S02]  /*0480*/  USHF.L.U32 UR5, UR4, 0xb, URZ ;  /* 0x0000000b04057899 */ /* 0x000fe4000800063f */
[----:B------:R-:W-:Y:S01]  /*0490*/  USHF.L.U32 UR4, UR4, 0x1, URZ ;  /* 0x0000000104047899 */ /* 0x000fe2000800063f */
[----:B------:R-:W1:Y:S03]  /*04a0*/  FENCE.VIEW.ASYNC.S ;  /* 0x00000000000073c6 */ /* 0x000e660000000000 */
[----:B-1----:R1:W1:Y:S08]  /*04b0*/  SYNCS.EXCH.64 URZ, [UR9+0x60000], UR6 ;  /* 0x06000006093f75b2 */ /* 0x0022700008000100 */
[----:B------:R1:W1:Y:S01]  /*04c0*/  SYNCS.EXCH.64 URZ, [UR9+0x60028], UR4 ;  /* 0x06002804093f75b2 */ /* 0x0002620008000100 */
        /* <DEDUP_REMOVED lines=8> */
[----:B------:R-:W-:Y:S01]  /*0550*/  NOP ;  /* 0x0000000000007918 */ /* 0x000fe20000000000 */
.L_x_3:
        /* <DEDUP_REMOVED lines=21> */
[----:B------:R-:W-:Y:S01]  /*06b0*/  NOP ;  /* 0x0000000000007918 */ /* 0x000fe20000000000 */
.L_x_4:
[----:B------:R-:W5:Y:S01]  /*06c0*/  SHFL.IDX PT, R3, R2, RZ, 0x1f ;  /* 0x00001fff02037589 */ /* 0x000f6200000e0000 */
[----:B------:R-:W-:Y:S01]  /*06d0*/  ELECT P0, URZ, PT ;  /* 0x00000000003f782f */ /* 0x000fe20003800000 */
[----:B------:R-:W-:Y:S01]  /*06e0*/  NOP ;  /* 0x0000000000007918 */ /* 0x000fe20000000000 */
[----:B-1----:R-:W-:Y:S02]  /*06f0*/  UMOV UR4, 0x80 ;  /* 0x0000008000047882 */ /* 0x002fe40000000000 */
[C---:B-----5:R-:W-:Y:S02]  /*0700*/  ISETP.NE.OR P0, PT, R3.reuse, RZ, !P0 ;  /* 0x000000ff0300720c */ /* 0x060fe40004705670 */
[----:B------:R-:W-:-:S11]  /*0710*/  ISETP.NE.AND P2, PT, R3, RZ, PT ;  /* 0x000000ff0300720c */ /* 0x000fd60003f45270 */
[----:B------:R-:W-:Y:S01]  /*0720*/  VOTEU.ALL UP0, P0 ;  /* 0x00000000003f7886 */ /* 0x000fe20000000000 */
[----:B------:R-:W-:Y:S01]  /*0730*/  VOTEU.ALL UP2, P0 ;  /* 0x00000000003f7886 */ /* 0x000fe20000040000 */
[----:B------:R-:W-:Y:S01]  /*0740*/  VOTEU.ALL UP3, P0 ;  /* 0x00000000003f7886 */ /* 0x000fe20000060000 */
[----:B------:R-:W-:Y:S02]  /*0750*/  VOTEU.ALL UP4, P0 ;  /* 0x00000000003f7886 */ /* 0x000fe40000080000 */
[----:B------:R-:W1:Y:S01]  /*0760*/  @!UP0 S2UR UR7, SR_CgaCtaId ;  /* 0x00000000000789c3 */ /* 0x000e620000008800 */
[----:B------:R-:W-:Y:S01]  /*0770*/  @!UP0 UMOV UR6, 0x400 ;  /* 0x0000040000068882 */ /* 0x000fe20000000000 */
[----:B------:R-:W-:-:S04]  /*0780*/  @!UP0 UIADD3 UR4, -UR4, 0x100000, URZ ;  /* 0x0010000004048890 */ /* 0x000fc8000fffe13f */
[----:B------:R-:W-:Y:S02]  /*0790*/  @!UP0 USHF.L.U32 UR5, UR4, 0xb, URZ ;  /* 0x0000000b04058899 */ /* 0x000fe4000800063f */
[----:B------:R-:W-:Y:S02]  /*07a0*/  @!UP0 USHF.L.U32 UR4, UR4, 0x1, URZ ;  /* 0x0000000104048899 */ /* 0x000fe4000800063f */
[----:B-1----:R-:W-:Y:S01]  /*07b0*/  @!UP0 ULEA UR6, UR7, UR6, 0x18 ;  /* 0x0000000607068291 */ /* 0x002fe2000f8ec03f */
[----:B------:R-:W-:Y:S01]  /*07c0*/  VOTEU.ALL UP0, P0 ;  /* 0x00000000003f7886 */ /* 0x000fe20000000000 */
[----:B------:R-:W1:Y:S10]  /*07d0*/  FENCE.VIEW.ASYNC.S ;  /* 0x00000000000073c6 */ /* 0x000e740000000000 */
[----:B-1----:R1:W1:Y:S01]  /*07e0*/  @!UP0 SYNCS.EXCH.64 URZ, [UR6+0x60090], UR4 ;  /* 0x06009004063f85b2 */ /* 0x0022620008000100 */
[----:B------:R1:W1:Y:S01]  /*07f0*/  @!UP2 SYNCS.EXCH.64 URZ, [UR6+0x60098], UR4 ;  /* 0x06009804063fa5b2 */ /* 0x0002620008000100 */
[----:B------:R1:W1:Y:S01]  /*0800*/  @!UP3 SYNCS.EXCH.64 URZ, [UR6+0x600a0], UR4 ;  /* 0x0600a004063fb5b2 */ /* 0x0002620008000100 */
[----:B------:R1:W1:Y:S01]  /*0810*/  @!UP4 SYNCS.EXCH.64 URZ, [UR6+0x600a8], UR4 ;  /* 0x0600a804063fc5b2 */ /* 0x0002620008000100 */
[----:B------:R-:W-:Y:S01]  /*0820*/  NOP ;  /* 0x0000000000007918 */ /* 0x000fe20000000000 */
[----:B------:R-:W-:Y:S05]  /*0830*/  @P2 BRA `(.L_x_5) ;  /* 0x0000000000582947 */ /* 0x000fea0003800000 */
[----:B-1----:R-:W1:Y:S01]  /*0840*/  S2UR UR5, SR_CgaCtaId ;  /* 0x00000000000579c3 */ /* 0x002e620000008800 */
[----:B------:R-:W-:Y:S01]  /*0850*/  UMOV UR4, 0x400 ;  /* 0x0000040000047882 */ /* 0x000fe20000000000 */
[----:B------:R-:W-:Y:S01]  /*0860*/  UMOV UR6, 0x20 ;  /* 0x0000002000067882 */ /* 0x000fe20000000000 */
[----:B------:R-:W-:Y:S01]  /*0870*/  UMOV UR7, 0x80 ;  /* 0x0000008000077882 */ /* 0x000fe20000000000 */
[----:B------:R-:W-:Y:S01]  /*0880*/  ELECT P0, URZ, PT ;  /* 0x00000000003f782f */ /* 0x000fe20003800000 */
[----:B-1----:R-:W-:Y:S02]  /*0890*/  ULEA UR9, UR5, UR4, 0x18 ;  /* 0x0000000405097291 */ /* 0x002fe4000f8ec03f */
[----:B------:R-:W-:-:S04]  /*08a0*/  UIADD3 UR4, -UR6, 0x100000, URZ ;  /* 0x0010000006047890 */ /* 0x000fc8000fffe13f */
[----:B------:R-:W-:Y:S02]  /*08b0*/  USHF.L.U32 UR5, UR4, 0xb, URZ ;  /* 0x0000000b04057899 */ /* 0x000fe4000800063f */
[----:B------:R-:W-:Y:S02]  /*08c0*/  USHF.L.U32 UR4, UR4, 0x1, URZ ;  /* 0x0000000104047899 */ /* 0x000fe4000800063f */
        /* <DEDUP_REMOVED lines=13> */
.L_x_5:
[----:B-1----:R-:W-:Y:S01]  /*09a0*/  R2UR UR4, R5 ;  /* 0x00000000050472ca */ /* 0x002fe200000e0000 */
[----:B------:R-:W-:Y:S01]  /*09b0*/  NOP ;  /* 0x0000000000007918 */ /* 0x000fe20000000000 */
[----:B------:R-:W-:Y:S01]  /*09c0*/  MOV R2, UR8 ;  /* 0x0000000800027c02 */ /* 0x000fe20008000f00 */
[----:B--234-:R-:W-:Y:S03]  /*09d0*/  BAR.SYNC.DEFER_BLOCKING 0x0 ;  /* 0x0000000000007b1d */ /* 0x01cfe60000010000 */
[----:B------:R-:W-:-:S07]  /*09e0*/  ISETP.EQ.AND P2, PT, R2, 0x1, P1 ;  /* 0x000000010200780c */ /* 0x000fce0000f42270 */
[----:B------:R-:W-:-:S13]  /*09f0*/  ISETP.NE.AND P0, PT, RZ, UR4, PT ;  /* 0x00000004ff007c0c */ /* 0x000fda000bf05270 */
[----:B------:R-:W-:Y:S05]  /*0a00*/  @!P0 BRA `(.L_x_6) ;  /* 0x000000e000c88947 */ /* 0x000fea0003800000 */
[----:B------:R-:W-:-:S06]  /*0a10*/  UISETP.GT.U32.AND UP0, UPT, UR10, 0x3, UPT ;  /* 0x000000030a00788c */ /* 0x000fcc000bf04070 */
[----:B------:R-:W-:-:S13]  /*0a20*/  PLOP3.LUT P0, PT, PT, PT, UP0, 0x80, 0x0 ;  /* 0x000000000000781c */ /* 0x000fda0003f0f008 */
[----:B------:R-:W-:Y:S05]  /*0a30*/  @P0 EXIT ;  /* 0x000000000000094d */ /* 0x000fea0003800000 */
.L_x_7:
[----:B------:R-:W-:-:S08]  /*0a40*/  NOP ;  /* 0x0000000000007918 */ /* 0x000fd00000000000 */
[----:B------:R-:W1:Y:S02]  /*0a50*/  USETMAXREG.TRY_ALLOC.CTAPOOL UP0, 0xf0 ;  /* 0x000000f0000079c8 */ /* 0x000e640008000600 */
[----:B-1----:R-:W-:-:S13]  /*0a60*/  PLOP3.LUT P0, PT, PT, PT, UP0, 0x80, 0x0 ;  /* 0x000000000000781c */ /* 0x002fda0003f0f008 */
[----:B------:R-:W-:Y:S05]  /*0a70*/  @!P0 BRA `(.L_x_7) ;  /* 0xfffffffc00f08947 */ /* 0x000fea000383ffff */
[----:B------:R-:W2:Y:S01]  /*0a80*/  LDL R2, [R1+0x1c] ;  /* 0x00001c0001027983 */ /* 0x000ea20000100800 */
[----:B------:R-:W1:Y:S01]  /*0a90*/  S2UR UR5, SR_CTAID.X ;  /* 0x00000000000579c3 */ /* 0x000e620000002500 */
[----:B------:R-:W-:Y:S01]  /*0aa0*/  UMOV UR11, URZ ;  /* 0x0000003f000b7c82 */ /* 0x000fe20008000000 */
[----:B--2---:R-:W-:-:S13]  /*0ab0*/  R2UR UR4, R2 ;  /* 0x00000000020472ca */ /* 0x004fda00000e0000 */
[----:B------:R-:W-:-:S03]  /*0ac0*/  UISETP.NE.AND UP0, UPT, UR4, 0x1, UPT ;  /* 0x000000010400788c */ /* 0x000fc6000bf05270 */
[----:B------:R-:W-:-:S03]  /*0ad0*/  UMOV UR4, URZ ;  /* 0x0000003f00047c82 */ /* 0x000fc60008000000 */
[----:B------:R-:W-:-:S13]  /*0ae0*/  PLOP3.LUT P0, PT, PT, PT, UP0, 0x80, 0x0 ;  /* 0x000000000000781c */ /* 0x000fda0003f0f008 */
[----:B-1----:R-:W-:Y:S05]  /*0af0*/  @!P0 BRA `(.L_x_8) ;  /* 0x0000000000488947 */ /* 0x002fea0003800000 */
[----:B------:R-:W-:Y:S01]  /*0b00*/  R2UR UR6, R2 ;  /* 0x00000000020672ca */ /* 0x000fe200000e0000 */
[----:B------:R-:W-:-:S12]  /*0b10*/  UMOV UR11, 0x1 ;  /* 0x00000001000b7882 */ /* 0x000fd80000000000 */
[----:B------:R-:W-:-:S06]  /*0b20*/  UISETP.NE.AND UP0, UPT, UR6, 0x2, UPT ;  /* 0x000000020600788c */ /* 0x000fcc000bf05270 */
[----:B------:R-:W-:-:S13]  /*0b30*/  PLOP3.LUT P1, PT, PT, PT, UP0, 0x80, 0x0 ;  /* 0x000000000000781c */ /* 0x000fda0003f2f008 */
[----:B------:R-:W-:Y:S05]  /*0b40*/  @!P1 BRA `(.L_x_8) ;  /* 0x0000000000349947 */ /* 0x000fea0003800000 */
[----:B------:R-:W-:-:S13]  /*0b50*/  R2UR UR4, R2 ;  /* 0x00000000020472ca */ /* 0x000fda00000e0000 */
[----:B------:R-:W-:-:S06]  /*0b60*/  UISETP.NE.AND UP0, UPT, UR4, 0x3, UPT ;  /* 0x000000030400788c */ /* 0x000fcc000bf05270 */
[----:B------:R-:W-:-:S13]  /*0b70*/  PLOP3.LUT P1, PT, PT, PT, UP0, 0x80, 0x0 ;  /* 0x000000000000781c */ /* 0x000fda0003f2f008 */
[----:B------:R-:W-:Y:S05]  /*0b80*/  @!P1 BRA `(.L_x_9) ;  /* 0x00000000001c9947 */ /* 0x000fea0003800000 */
[----:B------:R-:W-:-:S13]  /*0b90*/  R2UR UR4, R2 ;  /* 0x00000000020472ca */ /* 0x000fda00000e0000 */
[----:B------:R-:W-:-:S11]  /*0ba0*/  UISETP.NE.AND UP0, UPT, UR4, 0x4, UPT ;  /* 0x000000040400788c */ /* 0x000fd6000bf05270 */
[----:B------:R-:W-:Y:S01]  /*0bb0*/  @!UP0 UMOV UR4, 0x1 ;  /* 0x0000000100048882 */ /* 0x000fe20000000000 */
[----:B------:R-:W-:Y:S01]  /*0bc0*/  @!UP0 UMOV UR11, 0x1 ;  /* 0x00000001000b8882 */ /* 0x000fe20000000000 */
[----:B------:R-:W-:Y:S01]  /*0bd0*/  @UP0 UMOV UR4, URZ ;  /* 0x0000003f00040c82 */ /* 0x000fe20008000000 */
[----:B------:R-:W-:Y:S01]  /*0be0*/  @UP0 UMOV UR11, URZ ;  /* 0x0000003f000b0c82 */ /* 0x000fe20008000000 */
[----:B------:R-:W-:Y:S05]  /*0bf0*/  BRA `(.L_x_8) ;  /* 0x0000000000087947 */ /* 0x000fea0003800000 */
.L_x_9:
[----:B------:R-:W-:Y:S01]  /*0c00*/  UMOV UR4, 0x1 ;  /* 0x0000000100047882 */ /* 0x000fe20000000000 */
[----:B------:R-:W-:-:S05]  /*0c10*/  UMOV UR11, URZ ;  /* 0x0000003f000b7c82 */ /* 0x000fca0008000000 */
.L_x_8:
[----:B------:R-:W-:Y:S05]  /*0c20*/  @!P0 BRA `(.L_x_10) ;  /* 0x0000000000688947 */ /* 0x000fea0003800000 */
[----:B------:R-:W-:-:S13]  /*0c30*/  R2UR UR6, R2 ;  /* 0x00000000020672ca */ /* 0x000fda00000e0000 */
[----:B------:R-:W-:-:S06]  /*0c40*/  UISETP.NE.AND UP0, UPT, UR6, 0x2, UPT ;  /* 0x000000020600788c */ /* 0x000fcc000bf05270 */
[----:B------:R-:W-:-:S13]  /*0c50*/  PLOP3.LUT P0, PT, PT, PT, UP0, 0x80, 0x0 ;  /* 0x000000000000781c */ /* 0x000fda0003f0f008 */
[----:B------:R-:W-:Y:S05]  /*0c60*/  @!P0 BRA `(.L_x_11) ;  /* 0x0000000000488947 */ /* 0x000fea0003800000 */
[----:B------:R-:W-:-:S13]  /*0c70*/  R2UR UR6, R2 ;  /* 0x00000000020672ca */ /* 0x000fda00000e0000 */
[----:B------:R-:W-:-:S06]  /*0c80*/  UISETP.NE.AND UP0, UPT, UR6, 0x3, UPT ;  /* 0x000000030600788c */ /* 0x000fcc000bf05270 */
[----:B------:R-:W-:-:S13]  /*0c90*/  PLOP3.LUT P0, PT, PT, PT, UP0, 0x80, 0x0 ;  /* 0x000000000000781c */ /* 0x000fda0003f0f008 */
[----:B------:R-:W-:Y:S05]  /*0ca0*/  @!P0 BRA `(.L_x_12) ;  /* 0x0000000000288947 */ /* 0x000fea0003800000 */
[----:B------:R-:W-:Y:S02]  /*0cb0*/  R2UR UR6, R2 ;  /* 0x00000000020672ca */ /* 0x000fe400000e0000 */
[----:B------:R-:W-:-:S05]  /*0cc0*/  MOV R2, UR5 ;  /* 0x0000000500027c02 */ /* 0x000fca0008000f00 */
[----:B------:R4:W-:Y:S06]  /*0cd0*/  STL [R1+0x18], R2 ;  /* 0x0000180201007387 */ /* 0x0009ec0000100800 */
[----:B------:R-:W-:-:S06]  /*0ce0*/  UISETP.NE.AND UP0, UPT, UR6, 0x4, UPT ;  /* 0x000000040600788c */ /* 0x000fcc000bf05270 */
[----:B------:R-:W-:-:S13]  /*0cf0*/  PLOP3.LUT P0, PT, PT, PT, UP0, 0x80, 0x0 ;  /* 0x000000000000781c */ /* 0x000fda0003f0f008 */
[----:B----4-:R-:W-:Y:S05]  /*0d00*/  @P0 BRA `(.L_x_13) ;  /* 0x00000000003c0947 */ /* 0x010fea0003800000 */
[----:B------:R-:W-:-:S06]  /*0d10*/  ULEA UR6, UR5, 0x3, 0x1 ;  /* 0x0000000305067891 */ /* 0x000fcc000f8e083f */
[----:B------:R-:W-:-:S05]  /*0d20*/  MOV R2, UR6 ;  /* 0x0000000600027c02 */ /* 0x000fca0008000f00 */
[----:B------:R4:W-:Y:S01]  /*0d30*/  STL [R1+0x18], R2 ;  /* 0x0000180201007387 */ /* 0x0009e20000100800 */
[----:B------:R-:W-:Y:S05]  /*0d40*/  BRA `(.L_x_13) ;  /* 0x00000000002c7947 */ /* 0x000fea0003800000 */
.L_x_12:
[----:B------:R-:W-:-:S06]  /*0d50*/  ULEA UR6, UR5, 0x2, 0x1 ;  /* 0x0000000205067891 */ /* 0x000fcc000f8e083f */
[----:B------:R-:W-:-:S05]  /*0d60*/  MOV R2, UR6 ;  /* 0x0000000600027c02 */ /* 0x000fca0008000f00 */
[----:B------:R3:W-:Y:S01]  /*0d70*/  STL [R1+0x18], R2 ;  /* 0x0000180201007387 */ /* 0x0007e20000100800 */
[----:B------:R-:W-:Y:S05]  /*0d80*/  BRA `(.L_x_13) ;  /* 0x00000000001c7947 */ /* 0x000fea0003800000 */
.L_x_11:
[----:B------:R-:W-:-:S06]  /*0d90*/  ULEA UR6, UR5, 0x1, 0x1 ;  /* 0x0000000105067891 */ /* 0x000fcc000f8e083f */
[----:B------:R-:W-:-:S05]  /*0da0*/  MOV R2, UR6 ;  /* 0x0000000600027c02 */ /* 0x000fca0008000f00 */
[----:B------:R2:W-:Y:S01]  /*0db0*/  STL [R1+0x18], R2 ;  /* 0x0000180201007387 */ /* 0x0005e20000100800 */
[----:B------:R-:W-:Y:S05]  /*0dc0*/  BRA `(.L_x_13) ;  /* 0x00000000000c7947 */ /* 0x000fea0003800000 */
.L_x_10:
[----:B------:R-:W-:-:S06]  /*0dd0*/  USHF.L.U32 UR6, UR5, 0x1, URZ ;  /* 0x0000000105067899 */ /* 0x000fcc000800063f */
[----:B------:R-:W-:-:S05]  /*0de0*/  MOV R2, UR6 ;  /* 0x0000000600027c02 */ /* 0x000fca0008000f00 */
[----:B------:R1:W-:Y:S02]  /*0df0*/  STL [R1+0x18], R2 ;  /* 0x0000180201007387 */ /* 0x0003e40000100800 */
.L_x_13:
[----:B-1234-:R-:W1:Y:S01]  /*0e00*/  LDC R2, c[0x0][0x28c] ;  /* 0x0000a300ff027b82 */ /* 0x01ee620000000800 */
[----:B------:R-:W-:Y:S01]  /*0e10*/  ULOP3.LUT UR6, UR14, 0x1, URZ, 0xfc, !UPT ;  /* 0x000000010e067892 */ /* 0x000fe2000f8efc3f */
[----:B------:R-:W-:Y:S01]  /*0e20*/  SHF.R.S32.HI R3, RZ, 0x1f, R0 ;  /* 0x0000001fff037819 */ /* 0x000fe20000011400 */
[----:B------:R-:W-:Y:S02]  /*0e30*/  ULEA UR5, UR5, 0xff, 0x7 ;  /* 0x000000ff05057891 */ /* 0x000fe4000f8e383f */
[----:B------:R-:W-:Y:S01]  /*0e40*/  UISETP.NE.AND UP0, UPT, UR6, 0x3, UPT ;  /* 0x000000030600788c */ /* 0x000fe2000bf05270 */
[----:B------:R-:W-:Y:S01]  /*0e50*/  LEA.HI R3, R3, R0, RZ, 0x7 ;  /* 0x0000000003037211 */ /* 0x000fe200078f38ff */
[----:B------:R-:W-:-:S03]  /*0e60*/  USHF.R.U32.HI UR5, URZ, 0x7, UR5 ;  /* 0x000000073f057899 */ /* 0x000fc60008011605 */
[----:B------:R-:W-:Y:S02]  /*0e70*/  LOP3.LUT R3, R3, 0xffffff80, RZ, 0xc0, !PT ;  /* 0xffffff8003037812 */ /* 0x000fe400078ec0ff */
[----:B------:R-:W-:Y:S02]  /*0e80*/  PLOP3.LUT P0, PT, PT, PT, UP0, 0x80, 0x0 ;  /* 0x000000000000781c */ /* 0x000fe40003f0f008 */
[----:B------:R-:W-:Y:S02]  /*0e90*/  IADD3 R3, -R3, R0, RZ ;  /* 0x0000000003037210 */ /* 0x000fe40007ffe1ff */
[----:B-1----:R-:W-:-:S04]  /*0ea0*/  IADD3 R2, R2, 0x7f, RZ ;  /* 0x0000007f02027810 */ /* 0x002fc80007ffe0ff */
[----:B------:R-:W-:-:S04]  /*0eb0*/  SHF.R.S32.HI R5, RZ, 0x1f, R2 ;  /* 0x0000001fff057819 */ /* 0x000fc80000011402 */
[----:B------:R-:W-:-:S04]  /*0ec0*/  LEA.HI R5, R5, R2, RZ, 0x7 ;  /* 0x0000000205057211 */ /* 0x000fc800078f38ff */
[----:B------:R-:W-:-:S04]  /*0ed0*/  SHF.R.S32.HI R5, RZ, 0x7, R5 ;  /* 0x00000007ff057819 */ /* 0x000fc80000011405 */
[----:B------:R-:W-:Y:S01]  /*0ee0*/  VIMNMX R13, R5, UR5, PT ;  /* 0x00000005050d7c48 */ /* 0x000fe2000bfe0100 */
[----:B------:R-:W-:Y:S06]  /*0ef0*/  @!P0 BRA `(.L_x_14) ;  /* 0x0000000000048947 */ /* 0x000fec0003800000 */
[----:B------:R-:W-:Y:S01]  /*0f00*/  BPT.TRAP 0x1 ;  /* 0x000000040000795c */ /* 0x000fe20000300000 */
.L_x_14:
[----:B------:R-:W2:Y:S01]  /*0f10*/  LDL R0, [R1+0x18] ;  /* 0x0000180001007983 */ /* 0x000ea20000100800 */
[----:B------:R-:W1:Y:S01]  /*0f20*/  S2UR UR5, SR_CgaCtaId ;  /* 0x00000000000579c3 */ /* 0x000e620000008800 */
[----:B------:R-:W-:Y:S01]  /*0f30*/  UMOV UR60, 0x400 ;  /* 0x00000400003c7882 */ /* 0x000fe20000000000 */
[----:B------:R-:W-:-:S04]  /*0f40*/  MOV R6, UR4 ;  /* 0x0000000400067c02 */ /* 0x000fc80008000f00 */
[----:B------:R-:W-:Y:S01]  /*0f50*/  SHF.L.U32 R6, R6, 0x1f, RZ ;  /* 0x0000001f06067819 */ /* 0x000fe200000006ff */
[----:B-1----:R-:W-:-:S04]  /*0f60*/  ULEA UR60, UR5, UR60, 0x18 ;  /* 0x0000003c053c7291 */ /* 0x002fc8000f8ec03f */
[----:B------:R-:W-:-:S09]  /*0f70*/  ULEA UR5, UR11, UR60, 0x3 ;  /* 0x0000003c0b057291 */ /* 0x000fd2000f8e183f */
[----:B------:R-:W1:Y:S01]  /*0f80*/  SYNCS.PHASECHK.TRANS64.TRYWAIT P1, [UR5+0x60050], R6 ;  /* 0x06005006ff0075a7 */ /* 0x000e620008020145 */
[----:B--2---:R-:W-:Y:S02]  /*0f90*/  R2UR UR6, R0 ;  /* 0x00000000000672ca */ /* 0x004fe400000e0000 */
[----:B------:R-:W-:-:S04]  /*0fa0*/  SHF.R.S32.HI R0, RZ, 0x1f, R3 ;  /* 0x0000001fff007819 */ /* 0x000fc80000011403 */
[CC--:B------:R-:W-:Y:S02]  /*0fb0*/  LEA.HI R2, R0.reuse, R3.reuse, RZ, 0x2 ;  /* 0x0000000300027211 */ /* 0x0c0fe400078f10ff */
[----:B------:R-:W-:Y:S02]  /*0fc0*/  LEA.HI R0, R0, R3, RZ, 0x5 ;  /* 0x0000000300007211 */ /* 0x000fe400078f28ff */
[--C-:B------:R-:W-:Y:S02]  /*0fd0*/  SHF.R.S32.HI R4, RZ, 0x2, R2.reuse ;  /* 0x00000002ff047819 */ /* 0x100fe40000011402 */
[----:B------:R-:W-:Y:S02]  /*0fe0*/  SHF.R.S32.HI R5, RZ, 0x1f, R2 ;  /* 0x0000001fff057819 */ /* 0x000fe40000011402 */
[----:B------:R-:W-:Y:S02]  /*0ff0*/  LOP3.LUT R2, R2, 0x7ffffffc, RZ, 0xc0, !PT ;  /* 0x7ffffffc02027812 */ /* 0x000fe400078ec0ff */
[----:B------:R-:W-:-:S04]  /*1000*/  LEA.HI R5, R5, R4, RZ, 0x3 ;  /* 0x0000000405057211 */ /* 0x000fc800078f18ff */
[----:B------:R-:W-:-:S04]  /*1010*/  LOP3.LUT R5, R5, 0xfffffff8, RZ, 0xc0, !PT ;  /* 0xfffffff805057812 */ /* 0x000fc800078ec0ff */
[----:B------:R-:W-:Y:S02]  /*1020*/  IADD3 R5, R4, -R5, RZ ;  /* 0x8000000504057210 */ /* 0x000fe40007ffe0ff */
[----:B------:R-:W-:Y:S02]  /*1030*/  SHF.R.S32.HI R4, RZ, 0x5, R0 ;  /* 0x00000005ff047819 */ /* 0x000fe40000011400 */
[----:B------:R-:W-:Y:S02]  /*1040*/  IADD3 R0, R3, -R2, RZ ;  /* 0x8000000203007210 */ /* 0x000fe40007ffe0ff */
[----:B------:R-:W-:Y:S02]  /*1050*/  LEA R2, R4, R5, 0x4 ;  /* 0x0000000504027211 */ /* 0x000fe400078e20ff */
[----:B------:R-:W-:Y:S01]  /*1060*/  MOV R5, UR6 ;  /* 0x0000000600057c02 */ /* 0x000fe20008000f00 */
[----:B-1----:R-:W-:Y:S06]  /*1070*/  @!P1 BRA `(.L_x_15) ;  /* 0x000000f4003c9947 */ /* 0x002fec0003800000 */
.L_x_113:
[----:B------:R-:W-:Y:S02]  /*1080*/  SHF.L.U32 R0, R0, 0x1, RZ ;  /* 0x0000000100007819 */ /* 0x000fe400000006ff */
[----:B------:R-:W-:Y:S01]  /*1090*/  LEA R2, R5, R2, 0x6 ;  /* 0x0000000205027211 */ /* 0x000fe200078e30ff */
[----:B------:R-:W-:Y:S06]  /*10a0*/  @!P0 BRA `(.L_x_16) ;  /* 0x0000000000048947 */ /* 0x000fec0003800000 */
[----:B------:R-:W-:Y:S01]  /*10b0*/  BPT.TRAP 0x1 ;  /* 0x000000040000795c */ /* 0x000fe20000300000 */
.L_x_16:
[----:B------:R-:W-:Y:S01]  /*10c0*/  SHF.L.U32 R4, RZ, 0x1f, RZ ;  /* 0x0000001fff047819 */ /* 0x000fe200000006ff */
[----:B------:R-:W-:Y:S01]  /*10d0*/  UIADD3 UR18, UR60, 0x60090, URZ ;  /* 0x000600903c127890 */ /* 0x000fe2000fffe03f */
[----:B------:R-:W-:Y:S02]  /*10e0*/  ISETP.NE.AND P2, PT, RZ, UR10, PT ;  /* 0x0000000aff007c0c */ /* 0x000fe4000bf45270 */
[----:B------:R-:W2:Y:S02]  /*10f0*/  SYNCS.PHASECHK.TRANS64.TRYWAIT P1, [UR60+0x60000], R4 ;  /* 0x06000004ff0075a7 */ /* 0x000ea4000802017c */
[----:B--2---:R-:W-:Y:S09]  /*1100*/  @!P1 BRA `(.L_x_17) ;  /* 0x000000f400309947 */ /* 0x004ff20003800000 */
.L_x_114:
[----:B-1----:R-:W2:Y:S02]  /*1110*/  LDL R3, [R1+0x1c] ;  /* 0x00001c0001037983 */ /* 0x002ea40000100800 */
[----:B--2---:R-:W-:Y:S02]  /*1120*/  R2UR UR4, R3 ;  /* 0x00000000030472ca */ /* 0x004fe400000e0000 */
[----:B------:R-:W-:-:S04]  /*1130*/  SEL R3, RZ, 0x1, P2 ;  /* 0x00000001ff037807 */ /* 0x000fc80001000000 */
[----:B------:R-:W-:-:S07]  /*1140*/  SHF.L.U32 R3, R3, 0x1f, RZ ;  /* 0x0000001f03037819 */ /* 0x000fce00000006ff */
[----:B------:R-:W-:-:S06]  /*1150*/  ULEA UR4, UR4, UR18, 0x3 ;  /* 0x0000001204047291 */ /* 0x000fcc000f8e183f */
[----:B------:R-:W-:-:S03]  /*1160*/  MOV R5, UR4 ;  /* 0x0000000400057c02 */ /* 0x000fc60008000f00 */
[----:B------:R-:W1:Y:S02]  /*1170*/  SYNCS.PHASECHK.TRANS64.TRYWAIT P1, [UR4+-0x8], R3 ;  /* 0xfffff803ff0075a7 */ /* 0x000e640008020144 */
[----:B------:R2:W-:Y:S02]  /*1180*/  STL [R1+0x20], R5 ;  /* 0x0000200501007387 */ /* 0x0005e40000100800 */
[----:B-12---:R-:W-:Y:S05]  /*1190*/  @!P1 BRA `(.L_x_18) ;  /* 0x000000f400249947 */ /* 0x006fea0003800000 */
.L_x_115:
[----:B------:R-:W-:Y:S01]  /*11a0*/  USHF.R.U32.HI UR4, URZ, 0x4, UR60 ;  /* 0x000000043f047899 */ /* 0x000fe2000801163c */
[----:B------:R-:W-:Y:S01]  /*11b0*/  WARPGROUP.ARRIVE ;  /* 0x00000000000079c5 */ /* 0x000fe20000000000 */
[----:B------:R-:W-:Y:S01]  /*11c0*/  UIADD3 UR5, UR60, 0x10000, URZ ;  /* 0x000100003c057890 */ /* 0x000fe2000fffe03f */
[----:B-1----:R-:W-:Y:S01]  /*11d0*/  IADD3 R3, R0, 0x8, RZ ;  /* 0x0000000800037810 */ /* 0x002fe20007ffe0ff */
[----:B------:R-:W-:Y:S01]  /*11e0*/  ULOP3.LUT UR4, UR4, 0x3fff, URZ, 0xc0, !UPT ;  /* 0x00003fff04047892 */ /* 0x000fe2000f8ec03f */
[CC--:B------:R-:W-:Y:S01]  /*11f0*/  ISETP.GE.AND P1, PT, R2.reuse, R0.reuse, PT ;  /* 0x000000000200720c */ /* 0x0c0fe20003f26270 */
[----:B------:R-:W-:Y:S01]  /*1200*/  USHF.R.U32.HI UR5, URZ, 0x4, UR5 ;  /* 0x000000043f057899 */ /* 0x000fe20008011605 */
[----:B------:R-:W-:Y:S01]  /*1210*/  ISETP.GE.AND P2, PT, R2, R3, PT ;  /* 0x000000030200720c */ /* 0x000fe20003f46270 */
[----:B------:R-:W-:Y:S01]  /*1220*/  ULOP3.LUT UR4, UR4, 0x10000, URZ, 0xfc, !UPT ;  /* 0x0001000004047892 */ /* 0x000fe2000f8efc3f */
[----:B------:R-:W-:Y:S01]  /*1230*/  IADD3 R3, R0, 0x11, RZ ;  /* 0x0000001100037810 */ /* 0x000fe20007ffe0ff */
[----:B------:R-:W-:Y:S01]  /*1240*/  ULOP3.LUT UR15, UR5, 0x3fff, URZ, 0xc0, !UPT ;  /* 0x00003fff050f7892 */ /* 0x000fe2000f8ec03f */
[C---:B------:R-:W-:Y:S01]  /*1250*/  ISETP.GT.AND P6, PT, R2.reuse, R0, PT ;  /* 0x000000000200720c */ /* 0x040fe20003fc4270 */
[----:B------:R-:W-:Y:S01]  /*1260*/  ULEA UR11, UR11, UR4, 0xb ;  /* 0x000000040b0b7291 */ /* 0x000fe2000f8e583f */
[----:B------:R-:W-:Y:S01]  /*1270*/  ISETP.GE.AND P5, PT, R2, R3, PT ;  /* 0x000000030200720c */ /* 0x000fe20003fa6270 */
[----:B------:R-:W-:Y:S01]  /*1280*/  ULOP3.LUT UR61, UR15, 0x10000, URZ, 0xfc, !UPT ;  /* 0x000100000f3d7892 */ /* 0x000fe2000f8efc3f */
[C---:B------:R-:W-:Y:S01]  /*1290*/  IADD3 R3, R0.reuse, 0x18, RZ ;  /* 0x0000001800037810 */ /* 0x040fe20007ffe0ff */
[----:B------:R-:W-:Y:S01]  /*12a0*/  UMOV UR7, 0x40000040 ;  /* 0x4000004000077882 */ /* 0x000fe20000000000 */
[----:B------:R-:W-:Y:S01]  /*12b0*/  UMOV UR9, 0x40000040 ;  /* 0x4000004000097882 */ /* 0x000fe20000000000 */
[----:B------:R-:W-:Y:S01]  /*12c0*/  UMOV UR5, UR7 ;  /* 0x0000000700057c82 */ /* 0x000fe20008000000 */
[----:B------:R-:W-:Y:S01]  /*12d0*/  UMOV UR6, UR11 ;  /* 0x0000000b00067c82 */ /* 0x000fe20008000000 */
[----:B------:R-:W-:Y:S01]  /*12e0*/  MOV R7, UR7 ;  /* 0x0000000700077c02 */ /* 0x000fe20008000f00 */
[----:B------:R-:W-:Y:S01]  /*12f0*/  UMOV UR4, UR6 ;  /* 0x0000000600047c82 */ /* 0x000fe20008000000 */
[----:B------:R-:W-:Y:S01]  /*1300*/  MOV R6, UR6 ;  /* 0x0000000600067c02 */ /* 0x000fe20008000f00 */
[----:B------:R-:W-:Y:S01]  /*1310*/  UMOV UR6, UR61 ;  /* 0x0000003d00067c82 */ /* 0x000fe20008000000 */
[----:B------:R-:W-:Y:S01]  /*1320*/  UIADD3 UR12, UR11, 0x202, URZ ;  /* 0x000002020b0c7890 */ /* 0x000fe2000fffe03f */
[----:B------:R-:W-:Y:S01]  /*1330*/  HGMMA.64x128x16.F32.BF16 R24, gdesc[UR4], RZ, !UPT, gsb0 ;  /* 0x01e00000041879f0 */ /* 0x000fe2000c0018ff */
[----:B------:R-:W-:Y:S01]  /*1340*/  UIADD3 UR4, UR11, 0x2, URZ ;  /* 0x000000020b047890 */ /* 0x000fe2000fffe03f */
[----:B------:R1:W-:Y:S01]  /*1350*/  STL.64 [R1+0x10], R6 ;  /* 0x0000100601007387 */ /* 0x0003e20000100a00 */
[----:B------:R-:W-:Y:S01]  /*1360*/  UIADD3 UR6, UR61, 0x2, URZ ;  /* 0x000000023d067890 */ /* 0x000fe2000fffe03f */
[----:B------:R-:W-:Y:S01]  /*1370*/  IADD3 R5, R0, 0x9, RZ ;  /* 0x0000000900057810 */ /* 0x000fe20007ffe0ff */
[----:B------:R-:W-:Y:S01]  /*1380*/  UMOV UR5, UR9 ;  /* 0x0000000900057c82 */ /* 0x000fe20008000000 */
[----:B------:R-:W-:Y:S01]  /*1390*/  UMOV UR7, 0x40000040 ;  /* 0x4000004000077882 */ /* 0x000fe20000000000 */
[----:B------:R-:W-:Y:S01]  /*13a0*/  UMOV UR13, 0x40000040 ;  /* 0x40000040000d7882 */ /* 0x000fe20000000000 */
[----:B------:R-:W-:Y:S01]  /*13b0*/  UMOV UR8, UR4 ;  /* 0x0000000400087c82 */ /* 0x000fe20008000000 */
[----:B------:R-:W-:Y:S01]  /*13c0*/  UIADD3 UR16, UR11, 0x204, URZ ;  /* 0x000002040b107890 */ /* 0x000fe2000fffe03f */
[----:B------:R-:W-:Y:S01]  /*13d0*/  ISETP.GE.AND P3, PT, R2, R5, PT ;  /* 0x000000050200720c */ /* 0x000fe20003f66270 */
[----:B------:R-:W-:Y:S01]  /*13e0*/  UMOV UR4, UR8 ;  /* 0x0000000800047c82 */ /* 0x000fe20008000000 */
[----:B------:R-:W-:Y:S01]  /*13f0*/  UMOV UR17, 0x40000040 ;  /* 0x4000004000117882 */ /* 0x000fe20000000000 */
[----:B------:R-:W-:Y:S01]  /*1400*/  UIADD3 UR20, UR11, 0x206, URZ ;  /* 0x000002060b147890 */ /* 0x000fe2000fffe03f */
[----:B-1----:R-:W-:Y:S01]  /*1410*/  MOV R6, UR8 ;  /* 0x0000000800067c02 */ /* 0x002fe20008000f00 */
[----:B------:R-:W-:Y:S01]  /*1420*/  UMOV UR21, 0x40000040 ;  /* 0x4000004000157882 */ /* 0x000fe20000000000 */
[----:B------:R-:W-:Y:S01]  /*1430*/  MOV R7, UR9 ;  /* 0x0000000900077c02 */ /* 0x000fe20008000f00 */
[----:B------:R-:W-:Y:S01]  /*1440*/  UMOV UR9, 0x40000040 ;  /* 0x4000004000097882 */ /* 0x000fe20000000000 */
[----:B------:R-:W-:Y:S01]  /*1450*/  UIADD3 UR24, UR11, 0x400, URZ ;  /* 0x000004000b187890 */ /* 0x000fe2000fffe03f */
[----:B------:R-:W-:Y:S01]  /*1460*/  MOV R11, UR9 ;  /* 0x00000009000b7c02 */ /* 0x000fe20008000f00 */
[----:B------:R-:W-:Y:S01]  /*1470*/  UMOV UR25, 0x40000040 ;  /* 0x4000004000197882 */ /* 0x000fe20000000000 */
[----:B------:R-:W-:Y:S01]  /*1480*/  UIADD3 UR28, UR11, 0x402, URZ ;  /* 0x000004020b1c7890 */ /* 0x000fe2000fffe03f */
[----:B------:R1:W-:Y:S01]  /*1490*/  STL.64 [R1+0x8], R6 ;  /* 0x0000080601007387 */ /* 0x0003e20000100a00 */
[----:B------:R-:W-:Y:S01]  /*14a0*/  UMOV UR29, 0x40000040 ;  /* 0x40000040001d7882 */ /* 0x000fe20000000000 */
[----:B------:R-:W-:Y:S01]  /*14b0*/  UIADD3 UR32, UR11, 0x404, URZ ;  /* 0x000004040b207890 */ /* 0x000fe2000fffe03f */
[C---:B------:R-:W-:Y:S01]  /*14c0*/  IADD3 R5, R0.reuse, 0x20, RZ ;  /* 0x0000002000057810 */ /* 0x040fe20007ffe0ff */
[----:B------:R-:W-:Y:S01]  /*14d0*/  UMOV UR33, 0x40000040 ;  /* 0x4000004000217882 */ /* 0x000fe20000000000 */
[----:B------:R-:W-:Y:S01]  /*14e0*/  UIADD3 UR36, UR11, 0x406, URZ ;  /* 0x000004060b247890 */ /* 0x000fe2000fffe03f */
[----:B------:R-:W-:Y:S01]  /*14f0*/  UMOV UR37, 0x40000040 ;  /* 0x4000004000257882 */ /* 0x000fe20000000000 */
[----:B------:R-:W-:Y:S01]  /*1500*/  UIADD3 UR40, UR11, 0x600, URZ ;  /* 0x000006000b287890 */ /* 0x000fe2000fffe03f */
[----:B------:R-:W-:Y:S01]  /*1510*/  UMOV UR41, 0x40000040 ;  /* 0x4000004000297882 */ /* 0x000fe20000000000 */
[----:B------:R-:W-:Y:S01]  /*1520*/  UIADD3 UR44, UR11, 0x602, URZ ;  /* 0x000006020b2c7890 */ /* 0x000fe2000fffe03f */
[----:B-1----:R-:W-:Y:S01]  /*1530*/  IADD3 R7, R0, 0x10, RZ ;  /* 0x0000001000077810 */ /* 0x002fe20007ffe0ff */
[----:B------:R-:W-:Y:S01]  /*1540*/  UMOV UR45, 0x40000040 ;  /* 0x40000040002d7882 */ /* 0x000fe20000000000 */
[----:B------:R-:W-:Y:S01]  /*1550*/  UIADD3 UR48, UR11, 0x604, URZ ;  /* 0x000006040b307890 */ /* 0x000fe2000fffe03f */
[----:B------:R-:W-:Y:S01]  /*1560*/  UMOV UR49, 0x40000040 ;  /* 0x4000004000317882 */ /* 0x000fe20000000000 */
[----:B------:R-:W-:Y:S01]  /*1570*/  UIADD3 UR56, UR11, 0x606, URZ ;  /* 0x000006060b387890 */ /* 0x000fe2000fffe03f */
[----:B------:R-:W-:Y:S01]  /*1580*/  ISETP.GE.AND P4, PT, R2, R7, PT ;  /* 0x000000070200720c */ /* 0x000fe20003f86270 */
[----:B------:R-:W-:Y:S01]  /*1590*/  UMOV UR57, 0x40000040 ;  /* 0x4000004000397882 */ /* 0x000fe20000000000 */
[----:B------:R-:W-:Y:S01]  /*15a0*/  IADD3 R7, R0, 0x31, RZ ;  /* 0x0000003100077810 */ /* 0x000fe20007ffe0ff */
[----:B------:R-:W-:-:S04]  /*15b0*/  USHF.L.U32 UR10, UR10, 0x3, URZ ;  /* 0x000000030a0a7899 */ /* 0x000fc8000800063f */
[----:B------:R-:W-:Y:S01]  /*15c0*/  ULOP3.LUT UR10, UR10, 0x8, URZ, 0xc, !UPT ;  /* 0x000000080a0a7892 */ /* 0x000fe2000f8e0c3f */
[----:B------:R-:W-:Y:S02]  /*15d0*/  WARPGROUP.DEPBAR.LE gsb0, 0x0 ;  /* 0x00008000000079c5 */ /* 0x000fe40000010000 */
[----:B------:R-:W-:-:S06]  /*15e0*/  WARPGROUP.ARRIVE ;  /* 0x00000000000079c5 */ /* 0x000fcc0000000000 */
[----:B------:R-:W-:Y:S01]  /*15f0*/  HGMMA.64x128x16.F32.BF16 R24, gdesc[UR4], R24, gsb0 ;  /* 0x01e00000041879f0 */ /* 0x000fe20008001818 */
[----:B------:R-:W-:Y:S02]  /*1600*/  UIADD3 UR4, UR11, 0x4, URZ ;  /* 0x000000040b047890 */ /* 0x000fe4000fffe03f */
[----:B------:R-:W-:Y:S01]  /*1610*/  UIADD3 UR6, UR61, 0x4, URZ ;  /* 0x000000043d067890 */ /* 0x000fe2000fffe03f */
[----:B------:R-:W-:Y:S01]  /*1620*/  UMOV UR5, UR9 ;  /* 0x0000000900057c82 */ /* 0x000fe20008000000 */
[----:B------:R-:W-:Y:S01]  /*1630*/  UMOV UR7, 0x40000040 ;  /* 0x4000004000077882 */ /* 0x000fe20000000000 */
[----:B------:R-:W-:Y:S02]  /*1640*/  UMOV UR9, 0x40000040 ;  /* 0x4000004000097882 */ /* 0x000fe40000000000 */
[----:B------:R-:W-:Y:S01]  /*1650*/  UMOV UR8, UR4 ;  /* 0x0000000400087c82 */ /* 0x000fe20008000000 */
[----:B------:R-:W-:Y:S01]  /*1660*/  MOV R9, UR9 ;  /* 0x0000000900097c02 */ /* 0x000fe20008000f00 */
[----:B------:R-:W-:Y:S01]  /*1670*/  UMOV UR4, UR8 ;  /* 0x0000000800047c82 */ /* 0x000fe20008000000 */
[----:B------:R-:W-:Y:S01]  /*1680*/  MOV R10, UR8 ;  /* 0x00000008000a7c02 */ /* 0x000fe20008000f00 */
[----:B------:R-:W-:-:S02]  /*1690*/  WARPGROUP.DEPBAR.LE gsb0, 0x0 ;  /* 0x00008000000079c5 */ /* 0x000fc40000010000 */
[----:B------:R-:W-:-:S06]  /*16a0*/  WARPGROUP.ARRIVE ;  /* 0x00000000000079c5 */ /* 0x000fcc0000000000 */
[----:B------:R-:W-:Y:S01]  /*16b0*/  HGMMA.64x128x16.F32.BF16 R24, gdesc[UR4], R24, gsb0 ;  /* 0x01e00000041879f0 */ /* 0x000fe20008001818 */
[----:B------:R-:W-:Y:S02]  /*16c0*/  UIADD3 UR4, UR11, 0x6, URZ ;  /* 0x000000060b047890 */ /* 0x000fe4000fffe03f */
[----:B------:R-:W-:Y:S01]  /*16d0*/  UIADD3 UR6, UR61, 0x6, URZ ;  /* 0x000000063d067890 */ /* 0x000fe2000fffe03f */
[----:B------:R-:W-:Y:S01]  /*16e0*/  UMOV UR5, UR9 ;  /* 0x0000000900057c82 */ /* 0x000fe20008000000 */
[----:B------:R-:W-:Y:S01]  /*16f0*/  UMOV UR7, 0x40000040 ;  /* 0x4000004000077882 */ /* 0x000fe20000000000 */
[----:B------:R-:W-:Y:S02]  /*1700*/  UMOV UR9, 0x40000040 ;  /* 0x4000004000097882 */ /* 0x000fe40000000000 */
[----:B------:R-:W-:Y:S02]  /*1710*/  UMOV UR8, UR4 ;  /* 0x0000000400087c82 */ /* 0x000fe40008000000 */
[----:B------:R-:W-:Y:S01]  /*1720*/  UMOV UR4, UR8 ;  /* 0x0000000800047c82 */ /* 0x000fe20008000000 */
[----:B------:R-:W-:Y:S01]  /*1730*/  MOV R8, UR8 ;  /* 0x0000000800087c02 */ /* 0x000fe20008000f00 */
[----:B------:R-:W-:Y:S01]  /*1740*/  UIADD3 UR8, UR11, 0x200, URZ ;  /* 0x000002000b087890 */ /* 0x000fe2000fffe03f */
[----:B------:R-:W-:-:S02]  /*1750*/  WARPGROUP.DEPBAR.LE gsb0, 0x0 ;  /* 0x00008000000079c5 */ /* 0x000fc40000010000 */
[----:B------:R-:W-:-:S06]  /*1760*/  WARPGROUP.ARRIVE ;  /* 0x00000000000079c5 */ /* 0x000fcc0000000000 */
[----:B------:R-:W-:Y:S01]  /*1770*/  HGMMA.64x128x16.F32.BF16 R24, gdesc[UR4], R24, gsb0 ;  /* 0x01e00000041879f0 */ /* 0x000fe20008001818 */
[----:B------:R-:W-:Y:S01]  /*1780*/  UIADD3 UR6, UR61, 0x400, URZ ;  /* 0x000004003d067890 */ /* 0x000fe2000fffe03f */
[----:B------:R-:W-:Y:S01]  /*1790*/  UMOV UR4, UR8 ;  /* 0x0000000800047c82 */ /* 0x000fe20008000000 */
[----:B------:R-:W-:Y:S01]  /*17a0*/  UMOV UR5, UR9 ;  /* 0x0000000900057c82 */ /* 0x000fe20008000000 */
[----:B------:R-:W-:Y:S01]  /*17b0*/  UMOV UR7, 0x40000040 ;  /* 0x4000004000077882 */ /* 0x000fe20000000000 */
[----:B------:R-:W-:Y:S02]  /*17c0*/  WARPGROUP.DEPBAR.LE gsb0, 0x0 ;  /* 0x00008000000079c5 */ /* 0x000fe40000010000 */
        /* <DEDUP_REMOVED lines=79> */
[----:B------:R-:W-:Y:S01]  /*1cc0*/  ULDC UR4, c[0x0][0x604] ;  /* 0x0001810000047ab9 */ /* 0x000fe20000000800 */
[----:B------:R-:W-:Y:S01]  /*1cd0*/  ULDC UR5, c[0x0][0x604] ;  /* 0x0001810000057ab9 */ /* 0x000fe20000000800 */
[----:B------:R-:W-:Y:S02]  /*1ce0*/  WARPGROUP.DEPBAR.LE gsb0, 0x0 ;  /* 0x00008000000079c5 */ /* 0x000fe40000010000 */
[----:B------:R-:W-:Y:S02]  /*1cf0*/  FSEL R24, R24, -INF , P1 ;  /* 0xff80000018187808 */ /* 0x000fe40000800000 */
[----:B------:R-:W-:Y:S02]  /*1d00*/  FSEL R30, R30, -INF , P1 ;  /* 0xff8000001e1e7808 */ /* 0x000fe40000800000 */
[----:B------:R-:W-:Y:S02]  /*1d10*/  ISETP.GE.AND P1, PT, R2, R3, PT ;  /* 0x000000030200720c */ /* 0x000fe40003f26270 */
[----:B------:R-:W-:-:S02]  /*1d20*/  IADD3 R3, R0, 0x19, RZ ;  /* 0x0000001900037810 */ /* 0x000fc40007ffe0ff */
[----:B------:R-:W-:Y:S02]  /*1d30*/  FSEL R25, R25, -INF , P6 ;  /* 0xff80000019197808 */ /* 0x000fe40003000000 */
[----:B------:R-:W-:Y:S02]  /*1d40*/  FSEL R31, R31, -INF , P6 ;  /* 0xff8000001f1f7808 */ /* 0x000fe40003000000 */
[----:B------:R-:W-:Y:S02]  /*1d50*/  ISETP.GE.AND P6, PT, R2, R3, PT ;  /* 0x000000030200720c */ /* 0x000fe40003fc6270 */
[----:B------:R-:W-:Y:S02]  /*1d60*/  IADD3 R3, R0, 0x21, RZ ;  /* 0x0000002100037810 */ /* 0x000fe40007ffe0ff */
[----:B------:R-:W-:Y:S02]  /*1d70*/  FSEL R29, R29, -INF , P3 ;  /* 0xff8000001d1d7808 */ /* 0x000fe40001800000 */
[----:B------:R-:W-:-:S02]  /*1d80*/  FSEL R35, R35, -INF , P3 ;  /* 0xff80000023237808 */ /* 0x000fc40001800000 */
[C---:B------:R-:W-:Y:S02]  /*1d90*/  ISETP.GE.AND P3, PT, R2.reuse, R3, PT ;  /* 0x000000030200720c */ /* 0x040fe40003f66270 */
[----:B------:R-:W-:Y:S02]  /*1da0*/  IADD3 R3, R2, 0x8, RZ ;  /* 0x0000000802037810 */ /* 0x000fe40007ffe0ff */
[----:B------:R-:W-:Y:S02]  /*1db0*/  FSEL R36, R36, -INF , P1 ;  /* 0xff80000024247808 */ /* 0x000fe40000800000 */
[----:B------:R-:W-:Y:S02]  /*1dc0*/  FSEL R42, R42, -INF , P1 ;  /* 0xff8000002a2a7808 */ /* 0x000fe40000800000 */
[----:B------:R-:W-:Y:S02]  /*1dd0*/  FSEL R37, R37, -INF , P6 ;  /* 0xff80000025257808 */ /* 0x000fe40003000000 */
[----:B------:R-:W-:-:S02]  /*1de0*/  FSEL R43, R43, -INF , P6 ;  /* 0xff8000002b2b7808 */ /* 0x000fc40003000000 */
[CC--:B------:R-:W-:Y:S02]  /*1df0*/  ISETP.GE.AND P1, PT, R3.reuse, R0.reuse, PT ;  /* 0x000000000300720c */ /* 0x0c0fe40003f26270 */
[----:B------:R-:W-:Y:S02]  /*1e00*/  ISETP.GT.AND P6, PT, R3, R0, PT ;  /* 0x000000000300720c */ /* 0x000fe40003fc4270 */
[----:B------:R-:W-:Y:S02]  /*1e10*/  FSEL R26, R26, -INF , P1 ;  /* 0xff8000001a1a7808 */ /* 0x000fe40000800000 */
[----:B------:R-:W-:Y:S02]  /*1e20*/  FSEL R27, R27, -INF , P6 ;  /* 0xff8000001b1b7808 */ /* 0x000fe40003000000 */
[----:B------:R-:W-:Y:S02]  /*1e30*/  ISETP.GE.AND P1, PT, R2, R7, PT ;  /* 0x000000070200720c */ /* 0x000fe40003f26270 */
[----:B------:R-:W-:-:S02]  /*1e40*/  FMNMX R7, R26, R27, !PT ;  /* 0x0000001b1a077209 */ /* 0x000fc40007800000 */
[----:B------:R-:W-:Y:S02]  /*1e50*/  FSEL R34, R34, -INF , P2 ;  /* 0xff80000022227808 */ /* 0x000fe40001000000 */
[----:B------:R-:W-:Y:S02]  /*1e60*/  FMNMX R6, R30, R7, !PT ;  /* 0x000000071e067209 */ /* 0x000fe40007800000 */
[----:B------:R-:W-:Y:S02]  /*1e70*/  FSEL R28, R28, -INF , P2 ;  /* 0xff8000001c1c7808 */ /* 0x000fe40001000000 */
[----:B------:R-:W-:Y:S02]  /*1e80*/  FMNMX R7, R31, R6, !PT ;  /* 0x000000061f077209 */ /* 0x000fe40007800000 */
[----:B------:R-:W-:Y:S02]  /*1e90*/  ISETP.GE.AND P2, PT, R2, R5, PT ;  /* 0x000000050200720c */ /* 0x000fe40003f46270 */
[----:B------:R-:W-:-:S02]  /*1ea0*/  FMNMX R6, R34, R7, !PT ;  /* 0x0000000722067209 */ /* 0x000fc40007800000 */
[----:B------:R-:W-:Y:S02]  /*1eb0*/  IADD3 R5, R0, 0x28, RZ ;  /* 0x0000002800057810 */ /* 0x000fe40007ffe0ff */
[----:B------:R-:W-:Y:S02]  /*1ec0*/  FSEL R38, R38, -INF , P4 ;  /* 0xff80000026267808 */ /* 0x000fe40002000000 */
[----:B------:R-:W-:Y:S02]  /*1ed0*/  FMNMX R7, R35, R6, !PT ;  /* 0x0000000623077209 */ /* 0x000fe40007800000 */
[----:B------:R-:W-:Y:S02]  /*1ee0*/  FSEL R32, R32, -INF , P4 ;  /* 0xff80000020207808 */ /* 0x000fe40002000000 */
[----:B------:R-:W-:Y:S02]  /*1ef0*/  ISETP.GE.AND P4, PT, R2, R5, PT ;  /* 0x000000050200720c */ /* 0x000fe40003f86270 */
[----:B------:R-:W-:-:S02]  /*1f00*/  IADD3 R5, R0, 0x29, RZ ;  /* 0x0000002900057810 */ /* 0x000fc40007ffe0ff */
[----:B------:R-:W-:Y:S02]  /*1f10*/  FSEL R39, R39, -INF , P5 ;  /* 0xff80000027277808 */ /* 0x000fe40002800000 */
[----:B------:R-:W-:Y:S02]  /*1f20*/  FMNMX R6, R38, R7, !PT ;  /* 0x0000000726067209 */ /* 0x000fe40007800000 */
[----:B------:R-:W-:Y:S02]  /*1f30*/  FSEL R33, R33, -INF , P5 ;  /* 0xff80000021217808 */ /* 0x000fe40002800000 */
[----:B------:R-:W-:Y:S02]  /*1f40*/  ISETP.GE.AND P5, PT, R2, R5, PT ;  /* 0x000000050200720c */ /* 0x000fe40003fa6270 */
[----:B------:R-:W-:Y:S02]  /*1f50*/  IADD3 R5, R0, 0x30, RZ ;  /* 0x0000003000057810 */ /* 0x000fe40007ffe0ff */
[----:B------:R-:W-:-:S02]  /*1f60*/  FMNMX R7, R39, R6, !PT ;  /* 0x0000000627077209 */ /* 0x000fc40007800000 */
[----:B------:R-:W-:Y:S02]  /*1f70*/  ISETP.GE.AND P6, PT, R2, R5, PT ;  /* 0x000000050200720c */ /* 0x000fe40003fc6270 */
[----:B------:R-:W-:Y:S02]  /*1f80*/  FMNMX R6, R42, R7, !PT ;  /* 0x000000072a067209 */ /* 0x000fe40007800000 */
[----:B------:R-:W-:Y:S02]  /*1f90*/  IADD3 R5, R0, 0x38, RZ ;  /* 0x0000003800057810 */ /* 0x000fe40007ffe0ff */
[----:B------:R-:W-:Y:S02]  /*1fa0*/  FSEL R40, R40, -INF , P2 ;  /* 0xff80000028287808 */ /* 0x000fe40001000000 */
[----:B------:R-:W-:Y:S02]  /*1fb0*/  FSEL R46, R46, -INF , P2 ;  /* 0xff8000002e2e7808 */ /* 0x000fe40001000000 */
[----:B------:R-:W-:-:S02]  /*1fc0*/  FMNMX R7, R43, R6, !PT ;  /* 0x000000062b077209 */ /* 0x000fc40007800000 */
[----:B------:R-:W-:Y:S02]  /*1fd0*/  ISETP.GE.AND P2, PT, R2, R5, PT ;  /* 0x000000050200720c */ /* 0x000fe40003f46270 */
[----:B------:R-:W-:Y:S02]  /*1fe0*/  IADD3 R5, R0, 0x39, RZ ;  /* 0x0000003900057810 */ /* 0x000fe40007ffe0ff */
[----:B------:R-:W-:Y:S02]  /*1ff0*/  FSEL R47, R47, -INF , P3 ;  /* 0xff8000002f2f7808 */ /* 0x000fe40001800000 */
[----:B------:R-:W-:Y:S02]  /*2000*/  FMNMX R6, R46, R7, !PT ;  /* 0x000000072e067209 */ /* 0x000fe40007800000 */
[----:B------:R-:W-:Y:S02]  /*2010*/  FSEL R41, R41, -INF , P3 ;  /* 0xff80000029297808 */ /* 0x000fe40001800000 */
[----:B------:R-:W-:-:S02]  /*2020*/  ISETP.GE.AND P3, PT, R2, R5, PT ;  /* 0x000000050200720c */ /* 0x000fc40003f66270 */
        /* <DEDUP_REMOVED lines=8> */
[----:B------:R-:W-:Y:S02]  /*20b0*/  FMNMX R7, R24, R25, !PT ;  /* 0x0000001918077209 */ /* 0x000fe40007800000 */
[----:B------:R-:W-:Y:S02]  /*20c0*/  FSEL R45, R45, -INF , P5 ;  /* 0xff8000002d2d7808 */ /* 0x000fe40002800000 */
[----:B------:R-:W-:Y:S02]  /*20d0*/  ISETP.GE.AND P5, PT, R2, R5, PT ;  /* 0x000000050200720c */ /* 0x000fe40003fa6270 */
[----:B------:R-:W-:-:S02]  /*20e0*/  FMNMX R15, R51, R6, !PT ;  /* 0x00000006330f7209 */ /* 0x000fc40007800000 */
[----:B------:R-:W-:Y:S02]  /*20f0*/  IADD3 R5, R0, 0x48, RZ ;  /* 0x0000004800057810 */ /* 0x000fe40007ffe0ff */
[----:B------:R-:W-:Y:S02]  /*2100*/  FMNMX R6, R28, R7, !PT ;  /* 0x000000071c067209 */ /* 0x000fe40007800000 */
[----:B------:R-:W-:Y:S02]  /*2110*/  FSEL R48, R48, -INF , P6 ;  /* 0xff80000030307808 */ /* 0x000fe40003000000 */
[----:B------:R-:W-:Y:S02]  /*2120*/  FSEL R54, R54, -INF , P6 ;  /* 0xff80000036367808 */ /* 0x000fe40003000000 */
[----:B------:R-:W-:Y:S02]  /*2130*/  ISETP.GE.AND P6, PT, R2, R5, PT ;  /* 0x000000050200720c */ /* 0x000fe40003fc6270 */
[----:B------:R-:W-:-:S02]  /*2140*/  FMNMX R7, R29, R6, !PT ;  /* 0x000000061d077209 */ /* 0x000fc40007800000 */
[----:B------:R-:W-:Y:S02]  /*2150*/  IADD3 R5, R0, 0x49, RZ ;  /* 0x0000004900057810 */ /* 0x000fe40007ffe0ff */
[----:B------:R-:W-:Y:S02]  /*2160*/  FSEL R49, R49, -INF , P1 ;  /* 0xff80000031317808 */ /* 0x000fe40000800000 */
[----:B------:R-:W-:Y:S02]  /*2170*/  FSEL R55, R55, -INF , P1 ;  /* 0xff80000037377808 */ /* 0x000fe40000800000 */
[----:B------:R-:W-:Y:S02]  /*2180*/  FMNMX R6, R32, R7, !PT ;  /* 0x0000000720067209 */ /* 0x000fe40007800000 */
[----:B------:R-:W-:Y:S02]  /*2190*/  ISETP.GE.AND P1, PT, R2, R5, PT ;  /* 0x000000050200720c */ /* 0x000fe40003f26270 */
[----:B------:R-:W-:-:S02]  /*21a0*/  IADD3 R5, R0, 0x50, RZ ;  /* 0x0000005000057810 */ /* 0x000fc40007ffe0ff */
[----:B------:R-:W-:Y:S02]  /*21b0*/  FMNMX R7, R33, R6, !PT ;  /* 0x0000000621077209 */ /* 0x000fe40007800000 */
[----:B------:R-:W-:Y:S02]  /*21c0*/  FSEL R52, R52, -INF , P2 ;  /* 0xff80000034347808 */ /* 0x000fe40001000000 */
[----:B------:R-:W-:Y:S02]  /*21d0*/  FSEL R58, R58, -INF , P2 ;  /* 0xff8000003a3a7808 */ /* 0x000fe40001000000 */
[----:B------:R-:W-:Y:S02]  /*21e0*/  ISETP.GE.AND P2, PT, R2, R5, PT ;  /* 0x000000050200720c */ /* 0x000fe40003f46270 */
[----:B------:R-:W-:Y:S02]  /*21f0*/  IADD3 R5, R0, 0x51, RZ ;  /* 0x0000005100057810 */ /* 0x000fe40007ffe0ff */
[----:B------:R-:W-:-:S02]  /*2200*/  FMNMX R6, R36, R7, !PT ;  /* 0x0000000724067209 */ /* 0x000fc40007800000 */
[----:B------:R-:W-:Y:S02]  /*2210*/  FSEL R53, R53, -INF , P3 ;  /* 0xff80000035357808 */ /* 0x000fe40001800000 */
[----:B------:R-:W-:Y:S02]  /*2220*/  FSEL R59, R59, -INF , P3 ;  /* 0xff8000003b3b7808 */ /* 0x000fe40001800000 */
[----:B------:R-:W-:Y:S02]  /*2230*/  ISETP.GE.AND P3, PT, R2, R5, PT ;  /* 0x000000050200720c */ /* 0x000fe40003f66270 */
[----:B------:R-:W-:Y:S02]  /*2240*/  IADD3 R5, R0, 0x58, RZ ;  /* 0x0000005800057810 */ /* 0x000fe40007ffe0ff */
[----:B------:R-:W-:Y:S02]  /*2250*/  FMNMX R12, R54, R15, !PT ;  /* 0x0000000f360c7209 */ /* 0x000fe40007800000 */
[----:B------:R-:W-:-:S02]  /*2260*/  FMNMX R7, R37, R6, !PT ;  /* 0x0000000625077209 */ /* 0x000fc40007800000 */
[----:B------:R-:W-:Y:S02]  /*2270*/  FSEL R56, R56, -INF , P4 ;  /* 0xff80000038387808 */ /* 0x000fe40002000000 */
[----:B------:R-:W-:Y:S02]  /*2280*/  FSEL R62, R62, -INF , P4 ;  /* 0xff8000003e3e7808 */ /* 0x000fe40002000000 */
[----:B------:R-:W-:Y:S02]  /*2290*/  ISETP.GE.AND P4, PT, R2, R5, PT ;  /* 0x000000050200720c */ /* 0x000fe40003f86270 */
[----:B------:R-:W-:Y:S02]  /*22a0*/  FMNMX R15, R55, R12, !PT ;  /* 0x0000000c370f7209 */ /* 0x000fe40007800000 */
[----:B------:R-:W-:Y:S02]  /*22b0*/  FMNMX R6, R40, R7, !PT ;  /* 0x0000000728067209 */ /* 0x000fe40007800000 */
[----:B------:R-:W-:-:S02]  /*22c0*/  IADD3 R5, R0, 0x59, RZ ;  /* 0x0000005900057810 */ /* 0x000fc40007ffe0ff */
[----:B------:R-:W-:Y:S02]  /*22d0*/  FSEL R57, R57, -INF , P5 ;  /* 0xff80000039397808 */ /* 0x000fe40002800000 */
[----:B------:R-:W-:Y:S02]  /*22e0*/  FSEL R63, R63, -INF , P5 ;  /* 0xff8000003f3f7808 */ /* 0x000fe40002800000 */
[----:B------:R-:W-:Y:S02]  /*22f0*/  FMNMX R12, R58, R15, !PT ;  /* 0x0000000f3a0c7209 */ /* 0x000fe40007800000 */
[----:B------:R-:W-:Y:S02]  /*2300*/  FMNMX R7, R41, R6, !PT ;  /* 0x0000000629077209 */ /* 0x000fe40007800000 */
[----:B------:R-:W-:Y:S02]  /*2310*/  ISETP.GE.AND P5, PT, R2, R5, PT ;  /* 0x000000050200720c */ /* 0x000fe40003fa6270 */
[----:B------:R-:W-:-:S02]  /*2320*/  IADD3 R5, R0, 0x60, RZ ;  /* 0x0000006000057810 */ /* 0x000fc40007ffe0ff */
[----:B------:R-:W-:Y:S02]  /*2330*/  FMNMX R15, R59, R12, !PT ;  /* 0x0000000c3b0f7209 */ /* 0x000fe40007800000 */
[----:B------:R-:W-:Y:S02]  /*2340*/  FMNMX R6, R44, R7, !PT ;  /* 0x000000072c067209 */ /* 0x000fe40007800000 */
[----:B------:R-:W-:Y:S02]  /*2350*/  FSEL R60, R60, -INF , P6 ;  /* 0xff8000003c3c7808 */ /* 0x000fe40003000000 */
[----:B------:R-:W-:Y:S02]  /*2360*/  FSEL R66, R66, -INF , P6 ;  /* 0xff80000042427808 */ /* 0x000fe40003000000 */
        /* <DEDUP_REMOVED lines=12> */
[----:B------:R-:W-:Y:S02]  /*2430*/  FMNMX R12, R66, R15, !PT ;  /* 0x0000000f420c7209 */ /* 0x000fe40007800000 */
[----:B------:R-:W-:-:S02]  /*2440*/  ISETP.GE.AND P2, PT, R2, R5, PT ;  /* 0x000000050200720c */ /* 0x000fc40003f46270 */
[----:B------:R-:W-:Y:S02]  /*2450*/  FMNMX R7, R49, R6, !PT ;  /* 0x0000000631077209 */ /* 0x000fe40007800000 */
[----:B------:R-:W-:Y:S02]  /*2460*/  IADD3 R5, R0, 0x69, RZ ;  /* 0x0000006900057810 */ /* 0x000fe40007ffe0ff */
[----:B------:R-:W-:Y:S02]  /*2470*/  FMNMX R15, R67, R12, !PT ;  /* 0x0000000c430f7209 */ /* 0x000fe40007800000 */
[----:B------:R-:W-:Y:S02]  /*2480*/  FSEL R65, R65, -INF , P3 ;  /* 0xff80000041417808 */ /* 0x000fe40001800000 */
[----:B------:R-:W-:Y:S02]  /*2490*/  FSEL R71, R71, -INF , P3 ;  /* 0xff80000047477808 */ /* 0x000fe40001800000 */
[----:B------:R-:W-:-:S02]  /*24a0*/  FMNMX R6, R52, R7, !PT ;  /* 0x0000000734067209 */ /* 0x000fc40007800000 */
[----:B------:R-:W-:Y:S02]  /*24b0*/  ISETP.GE.AND P3, PT, R2, R5, PT ;  /* 0x000000050200720c */ /* 0x000fe40003f66270 */
[----:B------:R-:W-:Y:S02]  /*24c0*/  IADD3 R5, R0, 0x70, RZ ;  /* 0x0000007000057810 */ /* 0x000fe40007ffe0ff */
[----:B------:R-:W-:Y:S02]  /*24d0*/  FMNMX R12, R70, R15, !PT ;  /* 0x0000000f460c7209 */ /* 0x000fe40007800000 */
[----:B------:R-:W-:Y:S02]  /*24e0*/  FMNMX R7, R53, R6, !PT ;  /* 0x0000000635077209 */ /* 0x000fe40007800000 */
[----:B------:R-:W-:Y:S02]  /*24f0*/  FSEL R74, R74, -INF , P4 ;  /* 0xff8000004a4a7808 */ /* 0x000fe40002000000 */
[----:B------:R-:W-:-:S02]  /*2500*/  FSEL R68, R68, -INF , P4 ;  /* 0xff80000044447808 */ /* 0x000fc40002000000 */
[----:B------:R-:W-:Y:S02]  /*2510*/  ISETP.GE.AND P4, PT, R2, R5, PT ;  /* 0x000000050200720c */ /* 0x000fe40003f86270 */
[----:B------:R-:W-:Y:S02]  /*2520*/  IADD3 R5, R0, 0x71, RZ ;  /* 0x0000007100057810 */ /* 0x000fe40007ffe0ff */
[----:B------:R-:W-:Y:S02]  /*2530*/  FMNMX R15, R71, R12, !PT ;  /* 0x0000000c470f7209 */ /* 0x000fe40007800000 */
[----:B------:R-:W-:Y:S02]  /*2540*/  FMNMX R6, R56, R7, !PT ;  /* 0x0000000738067209 */ /* 0x000fe40007800000 */
[----:B------:R-:W-:Y:S02]  /*2550*/  FSEL R75, R75, -INF , P5 ;  /* 0xff8000004b4b7808 */ /* 0x000fe40002800000 */
[----:B------:R-:W-:-:S02]  /*2560*/  FSEL R69, R69, -INF , P5 ;  /* 0xff80000045457808 */ /* 0x000fc40002800000 */
[----:B------:R-:W-:Y:S02]  /*2570*/  ISETP.GE.AND P5, PT, R2, R5, PT ;  /* 0x000000050200720c */ /* 0x000fe40003fa6270 */
[----:B------:R-:W-:Y:S02]  /*2580*/  FMNMX R12, R74, R15, !PT ;  /* 0x0000000f4a0c7209 */ /* 0x000fe40007800000 */
[----:B------:R-:W-:Y:S02]  /*2590*/  FMNMX R5, R57, R6, !PT ;  /* 0x0000000639057209 */ /* 0x000fe40007800000 */
[----:B------:R-:W-:Y:S02]  /*25a0*/  FSEL R78, R78, -INF , P6 ;  /* 0xff8000004e4e7808 */ /* 0x000fe40003000000 */
[----:B------:R-:W-:Y:S02]  /*25b0*/  FMNMX R15, R75, R12, !PT ;  /* 0x0000000c4b0f7209 */ /* 0x000fe40007800000 */
[----:B------:R-:W-:-:S02]  /*25c0*/  FMNMX R6, R60, R5, !PT ;  /* 0x000000053c067209 */ /* 0x000fc40007800000 */
[----:B------:R-:W-:Y:S02]  /*25d0*/  FSEL R79, R79, -INF , P1 ;  /* 0xff8000004f4f7808 */ /* 0x000fe40000800000 */
        /* <DEDUP_REMOVED lines=13> */
[----:B------:R-:W-:Y:S02]  /*26b0*/  FSEL R72, R72, -INF , P6 ;  /* 0xff80000048487808 */ /* 0x000fe40003000000 */
[----:B------:R-:W-:Y:S02]  /*26c0*/  FMNMX R5, R69, R6, !PT ;  /* 0x0000000645057209 */ /* 0x000fe40007800000 */
[----:B------:R-:W-:Y:S02]  /*26d0*/  FMNMX R12, R87, R12, !PT ;  /* 0x0000000c570c7209 */ /* 0x000fe40007800000 */
[----:B------:R-:W-:-:S02]  /*26e0*/  FSEL R73, R73, -INF , P1 ;  /* 0xff80000049497808 */ /* 0x000fc40000800000 */
[----:B------:R-:W-:Y:S01]  /*26f0*/  FMNMX R6, R72, R5, !PT ;  /* 0x0000000548067209 */ /* 0x000fe20007800000 */
[----:B------:R-:W1:Y:S01]  /*2700*/  SHFL.BFLY PT, R15, R12, 0x1, 0x1f ;  /* 0x0c201f000c0f7f89 */ /* 0x000e6200000e0000 */
[----:B------:R-:W-:Y:S02]  /*2710*/  FSEL R76, R76, -INF , P2 ;  /* 0xff8000004c4c7808 */ /* 0x000fe40001000000 */
[----:B------:R-:W-:Y:S02]  /*2720*/  FMNMX R7, R73, R6, !PT ;  /* 0x0000000649077209 */ /* 0x000fe40007800000 */
[----:B------:R-:W-:Y:S02]  /*2730*/  FSEL R77, R77, -INF , P3 ;  /* 0xff8000004d4d7808 */ /* 0x000fe40001800000 */
[----:B------:R-:W-:Y:S02]  /*2740*/  FMNMX R6, R76, R7, !PT ;  /* 0x000000074c067209 */ /* 0x000fe40007800000 */
[----:B------:R-:W-:-:S02]  /*2750*/  IADD3 R5, R0, 0x78, RZ ;  /* 0x0000007800057810 */ /* 0x000fc40007ffe0ff */
[----:B------:R-:W-:Y:S02]  /*2760*/  FSEL R80, R80, -INF , P4 ;  /* 0xff80000050507808 */ /* 0x000fe40002000000 */
[----:B------:R-:W-:Y:S02]  /*2770*/  FMNMX R7, R77, R6, !PT ;  /* 0x000000064d077209 */ /* 0x000fe40007800000 */
[----:B------:R-:W-:Y:S02]  /*2780*/  ISETP.GE.AND P1, PT, R2, R5, PT ;  /* 0x000000050200720c */ /* 0x000fe40003f26270 */
[----:B------:R-:W-:Y:S02]  /*2790*/  IADD3 R5, R0, 0x79, RZ ;  /* 0x0000007900057810 */ /* 0x000fe40007ffe0ff */
[----:B------:R-:W-:Y:S02]  /*27a0*/  FSEL R81, R81, -INF , P5 ;  /* 0xff80000051517808 */ /* 0x000fe40002800000 */
[----:B------:R-:W-:-:S02]  /*27b0*/  FMNMX R6, R80, R7, !PT ;  /* 0x0000000750067209 */ /* 0x000fc40007800000 */
[----:B------:R-:W-:Y:S02]  /*27c0*/  ISETP.GE.AND P2, PT, R2, R5, PT ;  /* 0x000000050200720c */ /* 0x000fe40003f46270 */
[----:B------:R-:W-:Y:S02]  /*27d0*/  FSEL R84, R84, -INF , P1 ;  /* 0xff80000054547808 */ /* 0x000fe40000800000 */
[----:B------:R-:W-:Y:S02]  /*27e0*/  FMNMX R5, R81, R6, !PT ;  /* 0x0000000651057209 */ /* 0x000fe40007800000 */
[----:B------:R-:W-:Y:S02]  /*27f0*/  FSEL R85, R85, -INF , P2 ;  /* 0xff80000055557808 */ /* 0x000fe40001000000 */
[----:B------:R-:W-:Y:S02]  /*2800*/  FMNMX R6, R84, R5, !PT ;  /* 0x0000000554067209 */ /* 0x000fe40007800000 */
[----:B-1----:R-:W-:-:S02]  /*2810*/  FMNMX R15, R12, R15, !PT ;  /* 0x0000000f0c0f7209 */ /* 0x002fc40007800000 */
[----:B------:R-:W-:-:S03]  /*2820*/  FMNMX R6, R85, R6, !PT ;  /* 0x0000000655067209 */ /* 0x000fc60007800000 */
[----:B------:R-:W1:Y:S04]  /*2830*/  SHFL.BFLY PT, R12, R15, 0x2, 0x1f ;  /* 0x0c401f000f0c7f89 */ /* 0x000e6800000e0000 */
[----:B------:R-:W2:Y:S01]  /*2840*/  SHFL.BFLY PT, R5, R6, 0x1, 0x1f ;  /* 0x0c201f0006057f89 */ /* 0x000ea200000e0000 */
[----:B-1----:R-:W-:Y:S02]  /*2850*/  FMNMX R15, R15, R12, !PT ;  /* 0x0000000c0f0f7209 */ /* 0x002fe40007800000 */
[----:B--2---:R-:W-:Y:S02]  /*2860*/  FMNMX R5, R6, R5, !PT ;  /* 0x0000000506057209 */ /* 0x004fe40007800000 */
[----:B------:R-:W-:-:S03]  /*2870*/  FSETP.NEU.AND P1, PT, R15, -INF , PT ;  /* 0xff8000000f00780b */ /* 0x000fc60003f2d000 */
[----:B------:R-:W1:Y:S01]  /*2880*/  SHFL.BFLY PT, R6, R5, 0x2, 0x1f ;  /* 0x0c401f0005067f89 */ /* 0x000e6200000e0000 */
[----:B------:R-:W-:-:S05]  /*2890*/  FSEL R7, R15, RZ, P1 ;  /* 0x000000ff0f077208 */ /* 0x000fca0000800000 */
[----:B------:R-:W-:Y:S01]  /*28a0*/  FMUL R12, R7, UR4 ;  /* 0x00000004070c7c20 */ /* 0x000fe20008400000 */
[----:B------:R-:W-:-:S03]  /*28b0*/  ULDC UR4, c[0x0][0x604] ;  /* 0x0001810000047ab9 */ /* 0x000fc60000000800 */
[--C-:B------:R-:W-:Y:S01]  /*28c0*/  FFMA R26, R26, UR4, -R12.reuse ;  /* 0x000000041a1a7c23 */ /* 0x100fe2000800080c */
[----:B------:R-:W-:Y:S02]  /*28d0*/  ULDC UR4, c[0x0][0x604] ;  /* 0x0001810000047ab9 */ /* 0x000fe40000000800 */
[--C-:B------:R-:W-:Y:S01]  /*28e0*/  FFMA R14, R27, UR4, -R12.reuse ;  /* 0x000000041b0e7c23 */ /* 0x100fe2000800080c */
[----:B------:R-:W-:Y:S01]  /*28f0*/  ULDC UR4, c[0x0][0x604] ;  /* 0x0001810000047ab9 */ /* 0x000fe20000000800 */
[----:B------:R-:W-:Y:S01]  /*2900*/  FSETP.GEU.AND P1, PT, R26, -126, PT ;  /* 0xc2fc00001a00780b */ /* 0x000fe20003f2e000 */
        /* <DEDUP_REMOVED lines=8> */
[----:B-1----:R-:W-:Y:S01]  /*2990*/  FMNMX R7, R5, R6, !PT ;  /* 0x0000000605077209 */ /* 0x002fe20007800000 */
[--C-:B------:R-:W-:Y:S01]  /*29a0*/  FFMA R18, R35, UR4, -R12.reuse ;  /* 0x0000000423127c23 */ /* 0x100fe2000800080c */
[----:B------:R-:W-:Y:S01]  /*29b0*/  FSETP.GEU.AND P2, PT, R16, -126, PT ;  /* 0xc2fc00001000780b */ /* 0x000fe20003f4e000 */
[----:B------:R-:W-:Y:S01]  /*29c0*/  ULDC UR4, c[0x0][0x604] ;  /* 0x0001810000047ab9 */ /* 0x000fe20000000800 */
[C---:B------:R-:W-:Y:S01]  /*29d0*/  FSETP.NEU.AND P5, PT, R7.reuse, -INF , PT ;  /* 0xff8000000700780b */ /* 0x040fe20003fad000 */
[--C-:B------:R-:W-:Y:S01]  /*29e0*/  FFMA R38, R38, UR4, -R12.reuse ;  /* 0x0000000426267c23 */ /* 0x100fe2000800080c */
[----:B------:R-:W-:Y:S01]  /*29f0*/  FSETP.GEU.AND P6, PT, R34, -126, PT ;  /* 0xc2fc00002200780b */ /* 0x000fe20003fce000 */
[----:B------:R-:W-:Y:S01]  /*2a00*/  @!P4 FMUL R14, R14, 0.5 ;  /* 0x3f0000000e0ec820 */ /* 0x000fe20000400000 */
[----:B------:R-:W-:Y:S01]  /*2a10*/  FSEL R5, R7, RZ, P5 ;  /* 0x000000ff07057208 */ /* 0x000fe20002800000 */
[----:B------:R-:W-:Y:S01]  /*2a20*/  ULDC UR4, c[0x0][0x604] ;  /* 0x0001810000047ab9 */ /* 0x000fe20000000800 */
[----:B------:R-:W-:Y:S01]  /*2a30*/  FSETP.GEU.AND P5, PT, R18, -126, PT ;  /* 0xc2fc00001200780b */ /* 0x000fe20003fae000 */
[--C-:B------:R-:W-:Y:S01]  /*2a40*/  FFMA R20, R39, UR4, -R12.reuse ;  /* 0x0000000427147c23 */ /* 0x100fe2000800080c */
[----:B------:R-:W-:Y:S01]  /*2a50*/  ULDC UR4, c[0x0][0x604] ;  /* 0x0001810000047ab9 */ /* 0x000fe20000000800 */
[----:B------:R-:W1:Y:S01]  /*2a60*/  MUFU.EX2 R14, R14 ;  /* 0x0000000e000e7308 */ /* 0x000e620000000800 */
[--C-:B------:R-:W-:Y:S01]  /*2a70*/  FFMA R42, R42, UR4, -R12.reuse ;  /* 0x000000042a2a7c23 */ /* 0x100fe2000800080c */
[----:B------:R-:W-:Y:S01]  /*2a80*/  @!P2 FMUL R16, R16, 0.5 ;  /* 0x3f0000001010a820 */ /* 0x000fe20000400000 */
[----:B------:R-:W-:Y:S01]  /*2a90*/  ULDC UR4, c[0x0][0x604] ;  /* 0x0001810000047ab9 */ /* 0x000fe20000000800 */
[----:B------:R-:W-:Y:S01]  /*2aa0*/  @!P1 FMUL R26, R26, 0.5 ;  /* 0x3f0000001a1a9820 */ /* 0x000fe20000400000 */
[--C-:B------:R-:W-:Y:S01]  /*2ab0*/  FFMA R22, R43, UR4, -R12.reuse ;  /* 0x000000042b167c23 */ /* 0x100fe2000800080c */
[----:B------:R-:W-:Y:S01]  /*2ac0*/  @!P6 FMUL R34, R34, 0.5 ;  /* 0x3f0000002222e820 */ /* 0x000fe20000400000 */
[----:B------:R-:W-:Y:S01]  /*2ad0*/  ULDC UR4, c[0x0][0x604] ;  /* 0x0001810000047ab9 */ /* 0x000fe20000000800 */
[----:B------:R-:W2:Y:S01]  /*2ae0*/  MUFU.EX2 R16, R16 ;  /* 0x0000001000107308 */ /* 0x000ea20000000800 */
[----:B------:R-:W-:Y:S01]  /*2af0*/  FFMA R46, R46, UR4, -R12 ;  /* 0x000000042e2e7c23 */ /* 0x000fe2000800080c */
[----:B------:R-:W-:Y:S01]  /*2b00*/  @!P5 FMUL R18, R18, 0.5 ;  /* 0x3f0000001212d820 */ /* 0x000fe20000400000 */
[----:B------:R-:W-:Y:S01]  /*2b10*/  ULDC UR4, c[0x0][0x604] ;  /* 0x0001810000047ab9 */ /* 0x000fe20000000800 */
[----:B------:R-:W-:-:S04]  /*2b20*/  @!P3 FMUL R30, R30, 0.5 ;  /* 0x3f0000001e1eb820 */ /* 0x000fc80000400000 */
[----:B------:R-:W3:Y:S01]  /*2b30*/  MUFU.EX2 R18, R18 ;  /* 0x0000001200127308 */ /* 0x000ee20000000800 */
[----:B-1----:R-:W-:Y:S01]  /*2b40*/  @!P4 FMUL R14, R14, R14 ;  /* 0x0000000e0e0ec220 */ /* 0x002fe20000400000 */
[----:B------:R-:W-:-:S06]  /*2b50*/  FSETP.GEU.AND P4, PT, R20, -126, PT ;  /* 0xc2fc00001400780b */ /* 0x000fcc0003f8e000 */
[----:B------:R-:W1:Y:S01]  /*2b60*/  MUFU.EX2 R157, R34 ;  /* 0x00000022009d7308 */ /* 0x000e620000000800 */
[----:B--2---:R-:W-:Y:S01]  /*2b70*/  @!P2 FMUL R16, R16, R16 ;  /* 0x000000101010a220 */ /* 0x004fe20000400000 */
[----:B------:R-:W-:-:S05]  /*2b80*/  FSETP.GEU.AND P2, PT, R22, -126, PT ;  /* 0xc2fc00001600780b */ /* 0x000fca0003f4e000 */
[----:B------:R-:W-:Y:S01]  /*2b90*/  @!P4 FMUL R20, R20, 0.5 ;  /* 0x3f0000001414c820 */ /* 0x000fe20000400000 */
[----:B------:R2:W4:Y:S01]  /*2ba0*/  MUFU.EX2 R153, R26 ;  /* 0x0000001a00997308 */ /* 0x0005220000000800 */
[----:B---3--:R-:W-:-:S06]  /*2bb0*/  @!P5 FMUL R18, R18, R18 ;  /* 0x000000121212d220 */ /* 0x008fcc0000400000 */
[----:B------:R-:W-:Y:S01]  /*2bc0*/  @!P2 FMUL R22, R22, 0.5 ;  /* 0x3f0000001616a820 */ /* 0x000fe20000400000 */
[----:B------:R3:W5:Y:S01]  /*2bd0*/  MUFU.EX2 R155, R30 ;  /* 0x0000001e009b7308 */ /* 0x0007620000000800 */
[--C-:B--2---:R-:W-:Y:S01]  /*2be0*/  FFMA R26, R47, UR4, -R12.reuse ;  /* 0x000000042f1a7c23 */ /* 0x104fe2000800080c */
[----:B-1----:R-:W-:Y:S01]  /*2bf0*/  @!P6 FMUL R157, R157, R157 ;  /* 0x0000009d9d9de220 */ /* 0x002fe20000400000 */
[----:B------:R-:W-:Y:S01]  /*2c00*/  FSETP.GEU.AND P6, PT, R46, -126, PT ;  /* 0xc2fc00002e00780b */ /* 0x000fe20003fce000 */
[----:B------:R-:W-:Y:S02]  /*2c10*/  ULDC UR4, c[0x0][0x604] ;  /* 0x0001810000047ab9 */ /* 0x000fe40000000800 */
[----:B------:R-:W-:Y:S01]  /*2c20*/  FSETP.GEU.AND P5, PT, R26, -126, PT ;  /* 0xc2fc00001a00780b */ /* 0x000fe20003fae000 */
[----:B------:R-:W-:Y:S01]  /*2c30*/  FFMA R50, R50, UR4, -R12 ;  /* 0x0000000432327c23 */ /* 0x000fe2000800080c */
[----:B------:R-:W1:Y:S01]  /*2c40*/  MUFU.EX2 R20, R20 ;  /* 0x0000001400147308 */ /* 0x000e620000000800 */
[----:B----4-:R-:W-:Y:S01]  /*2c50*/  @!P1 FMUL R153, R153, R153 ;  /* 0x0000009999999220 */ /* 0x010fe20000400000 */
[----:B------:R-:W-:Y:S01]  /*2c60*/  FSETP.GEU.AND P1, PT, R38, -126, PT ;  /* 0xc2fc00002600780b */ /* 0x000fe20003f2e000 */
[----:B------:R-:W-:-:S02]  /*2c70*/  ULDC UR4, c[0x0][0x604] ;  /* 0x0001810000047ab9 */ /* 0x000fc40000000800 */
[--C-:B---3--:R-:W-:Y:S01]  /*2c80*/  FFMA R30, R51, UR4, -R12.reuse ;  /* 0x00000004331e7c23 */ /* 0x108fe2000800080c */
[----:B------:R-:W-:Y:S02]  /*2c90*/  ULDC UR4, c[0x0][0x604] ;  /* 0x0001810000047ab9 */ /* 0x000fe40000000800 */
[----:B------:R-:W-:Y:S01]  /*2ca0*/  @!P6 FMUL R46, R46, 0.5 ;  /* 0x3f0000002e2ee820 */ /* 0x000fe20000400000 */
[----:B------:R-:W2:Y:S01]  /*2cb0*/  MUFU.EX2 R22, R22 ;  /* 0x0000001600167308 */ /* 0x000ea20000000800 */
[--C-:B------:R-:W-:Y:S01]  /*2cc0*/  FFMA R34, R54, UR4, -R12.reuse ;  /* 0x0000000436227c23 */ /* 0x100fe2000800080c */
[----:B------:R-:W-:Y:S01]  /*2cd0*/  @!P5 FMUL R26, R26, 0.5 ;  /* 0x3f0000001a1ad820 */ /* 0x000fe20000400000 */
[----:B------:R-:W-:Y:S01]  /*2ce0*/  ULDC UR4, c[0x0][0x604] ;  /* 0x0001810000047ab9 */ /* 0x000fe20000000800 */
[----:B-----5:R-:W-:Y:S01]  /*2cf0*/  @!P3 FMUL R155, R155, R155 ;  /* 0x0000009b9b9bb220 */ /* 0x020fe20000400000 */
[----:B------:R-:W-:Y:S01]  /*2d00*/  FFMA R55, R55, UR4, -R12 ;  /* 0x0000000437377c23 */ /* 0x000fe2000800080c */
[----:B------:R-:W-:Y:S01]  /*2d10*/  @!P1 FMUL R38, R38, 0.5 ;  /* 0x3f00000026269820 */ /* 0x000fe20000400000 */
[----:B------:R-:W-:Y:S01]  /*2d20*/  ULDC UR4, c[0x0][0x604] ;  /* 0x0001810000047ab9 */ /* 0x000fe20000000800 */
[----:B------:R-:W3:Y:S01]  /*2d30*/  MUFU.EX2 R163, R46 ;  /* 0x0000002e00a37308 */ /* 0x000ee20000000800 */
[----:B------:R-:W-:Y:S01]  /*2d40*/  FSETP.GEU.AND P3, PT, R42, -126, PT ;  /* 0xc2fc00002a00780b */ /* 0x000fe20003f6e000 */
[----:B-1----:R-:W-:Y:S01]  /*2d50*/  @!P4 FMUL R20, R20, R20 ;  /* 0x000000141414c220 */ /* 0x002fe20000400000 */
[----:B------:R-:W-:-:S05]  /*2d60*/  FSETP.GEU.AND P4, PT, R30, -126, PT ;  /* 0xc2fc00001e00780b */ /* 0x000fca0003f8e000 */
[----:B------:R-:W1:Y:S01]  /*2d70*/  MUFU.EX2 R26, R26 ;  /* 0x0000001a001a7308 */ /* 0x000e620000000800 */
[----:B--2---:R-:W-:Y:S01]  /*2d80*/  @!P2 FMUL R22, R22, R22 ;  /* 0x000000161616a220 */ /* 0x004fe20000400000 */
[----:B------:R-:W-:-:S04]  /*2d90*/  FSETP.GEU.AND P2, PT, R55, -126, PT ;  /* 0xc2fc00003700780b */ /* 0x000fc80003f4e000 */
[----:B------:R-:W-:Y:S02]  /*2da0*/  @!P3 FMUL R42, R42, 0.5 ;  /* 0x3f0000002a2ab820 */ /* 0x000fe40000400000 */
[----:B------:R2:W4:Y:S01]  /*2db0*/  MUFU.EX2 R159, R38 ;  /* 0x00000026009f7308 */ /* 0x0005220000000800 */
[----:B---3--:R-:W-:Y:S01]  /*2dc0*/  @!P6 FMUL R163, R163, R163 ;  /* 0x000000a3a3a3e220 */ /* 0x008fe20000400000 */
[----:B------:R-:W-:-:S05]  /*2dd0*/  @!P4 FMUL R30, R30, 0.5 ;  /* 0x3f0000001e1ec820 */ /* 0x000fca0000400000 */
[----:B------:R-:W-:Y:S01]  /*2de0*/  @!P2 FMUL R55, R55, 0.5 ;  /* 0x3f0000003737a820 */ /* 0x000fe20000400000 */
[----:B------:R3:W5:Y:S01]  /*2df0*/  MUFU.EX2 R161, R42 ;  /* 0x0000002a00a17308 */ /* 0x0007620000000800 */
[--C-:B--2---:R-:W-:Y:S01]  /*2e00*/  FFMA R38, R58, UR4, -R12.reuse ;  /* 0x000000043a267c23 */ /* 0x104fe2000800080c */
[----:B------:R-:W-:Y:S01]  /*2e10*/  ULDC UR4, c[0x0][0x604] ;  /* 0x0001810000047ab9 */ /* 0x000fe20000000800 */
[----:B-1----:R-:W-:Y:S01]  /*2e20*/  @!P5 FMUL R26, R26, R26 ;  /* 0x0000001a1a1ad220 */ /* 0x002fe20000400000 */
[--C-:B------:R-:W-:Y:S01]  /*2e30*/  FFMA R59, R59, UR4, -R12.reuse ;  /* 0x000000043b3b7c23 */ /* 0x100fe2000800080c */
[----:B------:R-:W-:Y:S01]  /*2e40*/  ULDC UR4, c[0x0][0x604] ;  /* 0x0001810000047ab9 */ /* 0x000fe20000000800 */
[----:B------:R-:W-:Y:S02]  /*2e50*/  FSETP.GEU.AND P6, PT, R38, -126, PT ;  /* 0xc2fc00002600780b */ /* 0x000fe40003fce000 */
[----:B------:R-:W1:Y:S01]  /*2e60*/  MUFU.EX2 R30, R30 ;  /* 0x0000001e001e7308 */ /* 0x000e620000000800 */
[----:B------:R-:W-:Y:S01]  /*2e70*/  FSETP.GEU.AND P5, PT, R59, -126, PT ;  /* 0xc2fc00003b00780b */ /* 0x000fe20003fae000 */
[----:B----4-:R-:W-:Y:S01]  /*2e80*/  @!P1 FMUL R159, R159, R159 ;  /* 0x0000009f9f9f9220 */ /* 0x010fe20000400000 */
[----:B------:R-:W-:Y:S01]  /*2e90*/  FSETP.GEU.AND P1, PT, R50, -126, PT ;  /* 0xc2fc00003200780b */ /* 0x000fe20003f2e000 */
[----:B---3--:R-:W-:Y:S01]  /*2ea0*/  FFMA R42, R62, UR4, -R12 ;  /* 0x000000043e2a7c23 */ /* 0x008fe2000800080c */
[----:B------:R-:W-:-:S02]  /*2eb0*/  ULDC UR4, c[0x0][0x604] ;  /* 0x0001810000047ab9 */ /* 0x000fc40000000800 */
[--C-:B------:R-:W-:Y:S01]  /*2ec0*/  FFMA R63, R63, UR4, -R12.reuse ;  /* 0x000000043f3f7c23 */ /* 0x100fe2000800080c */
[----:B------:R-:W2:Y:S01]  /*2ed0*/  MUFU.EX2 R167, R55 ;  /* 0x0000003700a77308 */ /* 0x000ea20000000800 */
[----:B------:R-:W-:Y:S01]  /*2ee0*/  ULDC UR4, c[0x0][0x604] ;  /* 0x0001810000047ab9 */ /* 0x000fe20000000800 */
[----:B-----5:R-:W-:Y:S01]  /*2ef0*/  @!P3 FMUL R161, R161, R161 ;  /* 0x000000a1a1a1b220 */ /* 0x020fe20000400000 */
[----:B------:R-:W-:Y:S01]  /*2f00*/  @!P6 FMUL R38, R38, 0.5 ;  /* 0x3f0000002626e820 */ /* 0x000fe20000400000 */
[--C-:B------:R-:W-:Y:S01]  /*2f10*/  FFMA R46, R66, UR4, -R12.reuse ;  /* 0x00000004422e7c23 */ /* 0x100fe2000800080c */
[----:B------:R-:W-:Y:S01]  /*2f20*/  ULDC UR4, c[0x0][0x604] ;  /* 0x0001810000047ab9 */ /* 0x000fe20000000800 */
[----:B------:R-:W-:Y:S01]  /*2f30*/  @!P5 FMUL R59, R59, 0.5 ;  /* 0x3f0000003b3bd820 */ /* 0x000fe20000400000 */
[----:B------:R-:W-:Y:S01]  /*2f40*/  FFMA R67, R67, UR4, -R12 ;  /* 0x0000000443437c23 */ /* 0x000fe2000800080c */
[----:B------:R-:W-:Y:S01]  /*2f50*/  @!P1 FMUL R50, R50, 0.5 ;  /* 0x3f00000032329820 */ /* 0x000fe20000400000 */
[----:B------:R-:W3:Y:S01]  /*2f60*/  MUFU.EX2 R38, R38 ;  /* 0x0000002600267308 */ /* 0x000ee20000000800 */
[----:B------:R-:W-:Y:S01]  /*2f70*/  ULDC UR4, c[0x0][0x604] ;  /* 0x0001810000047ab9 */ /* 0x000fe20000000800 */
[----:B-1----:R-:W-:Y:S01]  /*2f80*/  @!P4 FMUL R30, R30, R30 ;  /* 0x0000001e1e1ec220 */ /* 0x002fe20000400000 */
[----:B------:R-:W-:-:S02]  /*2f90*/  FSETP.GEU.AND P3, PT, R34, -126, PT ;  /* 0xc2fc00002200780b */ /* 0x000fc40003f6e000 */
[----:B------:R-:W-:-:S03]  /*2fa0*/  FSETP.GEU.AND P4, PT, R63, -126, PT ;  /* 0xc2fc00003f00780b */ /* 0x000fc60003f8e000 */
[----:B------:R-:W1:Y:S01]  /*2fb0*/  MUFU.EX2 R169, R59 ;  /* 0x0000003b00a97308 */ /* 0x000e620000000800 */
[----:B--2---:R-:W-:Y:S01]  /*2fc0*/  @!P2 FMUL R167, R167, R167 ;  /* 0x000000a7a7a7a220 */ /* 0x004fe20000400000 */
[----:B------:R-:W-:-:S06]  /*2fd0*/  FSETP.GEU.AND P2, PT, R67, -126, PT ;  /* 0xc2fc00004300780b */ /* 0x000fcc0003f4e000 */
[----:B------:R2:W4:Y:S01]  /*2fe0*/  MUFU.EX2 R165, R50 ;  /* 0x0000003200a57308 */ /* 0x0005220000000800 */
[----:B---3--:R-:W-:Y:S01]  /*2ff0*/  @!P6 FMUL R38, R38, R38 ;  /* 0x000000262626e220 */ /* 0x008fe20000400000 */
[----:B------:R-:W-:Y:S01]  /*3000*/  @!P3 FMUL R34, R34, 0.5 ;  /* 0x3f0000002222b820 */ /* 0x000fe20000400000 */
[----:B------:R-:W-:Y:S02]  /*3010*/  @!P4 FMUL R63, R63, 0.5 ;  /* 0x3f0000003f3fc820 */ /* 0x000fe40000400000 */
[----:B------:R-:W-:Y:S01]  /*3020*/  FADD R6, R153, R38 ;  /* 0x0000002699067221 */ /* 0x000fe20000000000 */
[----:B------:R-:W-:Y:S01]  /*3030*/  F2FP.BF16.F32.PACK_AB R153, R14, R153 ;  /* 0x000000990e99723e */ /* 0x000fe200000010ff */
[----:B------:R-:W-:Y:S01]  /*3040*/  @!P2 FMUL R67, R67, 0.5 ;  /* 0x3f0000004343a820 */ /* 0x000fe20000400000 */
[----:B------:R-:W3:Y:S01]  /*3050*/  MUFU.EX2 R171, R63 ;  /* 0x0000003f00ab7308 */ /* 0x000ee20000000800 */
[--C-:B--2---:R-:W-:Y:S01]  /*3060*/  FFMA R50, R70, UR4, -R12.reuse ;  /* 0x0000000446327c23 */ /* 0x104fe2000800080c */
[----:B------:R-:W-:Y:S01]  /*3070*/  ULDC UR4, c[0x0][0x604] ;  /* 0x0001810000047ab9 */ /* 0x000fe20000000800 */
[----:B-1----:R-:W-:Y:S01]  /*3080*/  @!P5 FMUL R169, R169, R169 ;  /* 0x000000a9a9a9d220 */ /* 0x002fe20000400000 */
[--C-:B------:R-:W-:Y:S01]  /*3090*/  FFMA R71, R71, UR4, -R12.reuse ;  /* 0x0000000447477c23 */ /* 0x100fe2000800080c */
[----:B------:R-:W-:Y:S01]  /*30a0*/  ULDC UR4, c[0x0][0x604] ;  /* 0x0001810000047ab9 */ /* 0x000fe20000000800 */
[----:B------:R-:W-:Y:S01]  /*30b0*/  FSETP.GEU.AND P6, PT, R50, -126, PT ;  /* 0xc2fc00003200780b */ /* 0x000fe20003fce000 */
[--C-:B------:R-:W-:Y:S01]  /*30c0*/  FFMA R74, R74, UR4, -R12.reuse ;  /* 0x000000044a4a7c23 */ /* 0x100fe2000800080c */
[----:B------:R-:W-:Y:S01]  /*30d0*/  ULDC UR4, c[0x0][0x604] ;  /* 0x0001810000047ab9 */ /* 0x000fe20000000800 */
[----:B------:R-:W-:Y:S01]  /*30e0*/  FSETP.GEU.AND P5, PT, R71, -126, PT ;  /* 0xc2fc00004700780b */ /* 0x000fe20003fae000 */
[----:B------:R-:W1:Y:S01]  /*30f0*/  MUFU.EX2 R173, R67 ;  /* 0x0000004300ad7308 */ /* 0x000e620000000800 */
[--C-:B------:R-:W-:Y:S01]  /*3100*/  FFMA R75, R75, UR4, -R12.reuse ;  /* 0x000000044b4b7c23 */ /* 0x100fe2000800080c */
[----:B------:R-:W-:Y:S01]  /*3110*/  ULDC UR4, c[0x0][0x604] ;  /* 0x0001810000047ab9 */ /* 0x000fe20000000800 */
[----:B----4-:R-:W-:Y:S01]  /*3120*/  @!P1 FMUL R165, R165, R165 ;  /* 0x000000a5a5a59220 */ /* 0x010fe20000400000 */
[--C-:B------:R-:W-:Y:S01]  /*3130*/  FFMA R78, R78, UR4, -R12.reuse ;  /* 0x000000044e4e7c23 */ /* 0x100fe2000800080c */
[----:B------:R-:W-:Y:S01]  /*3140*/  ULDC UR4, c[0x0][0x604] ;  /* 0x0001810000047ab9 */ /* 0x000fe20000000800 */
[----:B------:R-:W-:Y:S01]  /*3150*/  FSETP.GEU.AND P1, PT, R42, -126, PT ;  /* 0xc2fc00002a00780b */ /* 0x000fe20003f2e000 */
[--C-:B------:R-:W-:Y:S01]  /*3160*/  FFMA R79, R79, UR4, -R12.reuse ;  /* 0x000000044f4f7c23 */ /* 0x100fe2000800080c */
[----:B------:R-:W2:Y:S01]  /*3170*/  MUFU.EX2 R34, R34 ;  /* 0x0000002200227308 */ /* 0x000ea20000000800 */
[----:B------:R-:W-:Y:S01]  /*3180*/  @!P6 FMUL R50, R50, 0.5 ;  /* 0x3f0000003232e820 */ /* 0x000fe20000400000 */
[----:B------:R-:W-:Y:S01]  /*3190*/  ULDC UR4, c[0x0][0x604] ;  /* 0x0001810000047ab9 */ /* 0x000fe20000000800 */
[----:B---3--:R-:W-:Y:S01]  /*31a0*/  @!P4 FMUL R171, R171, R171 ;  /* 0x000000abababc220 */ /* 0x008fe20000400000 */
[----:B------:R-:W-:Y:S01]  /*31b0*/  @!P5 FMUL R71, R71, 0.5 ;  /* 0x3f0000004747d820 */ /* 0x000fe20000400000 */
[--C-:B------:R-:W-:Y:S01]  /*31c0*/  FFMA R82, R82, UR4, -R12.reuse ;  /* 0x0000000452527c23 */ /* 0x100fe2000800080c */
[----:B------:R-:W-:Y:S01]  /*31d0*/  ULDC UR4, c[0x0][0x604] ;  /* 0x0001810000047ab9 */ /* 0x000fe20000000800 */
[----:B------:R-:W-:Y:S01]  /*31e0*/  FSETP.GEU.AND P4, PT, R75, -126, PT ;  /* 0xc2fc00004b00780b */ /* 0x000fe20003f8e000 */
[----:B------:R-:W3:Y:S01]  /*31f0*/  MUFU.EX2 R175, R71 ;  /* 0x0000004700af7308 */ /* 0x000ee20000000800 */
[--C-:B------:R-:W-:Y:S01]  /*3200*/  FFMA R83, R83, UR4, -R12.reuse ;  /* 0x0000000453537c23 */ /* 0x100fe2000800080c */
[----:B-1----:R-:W-:Y:S01]  /*3210*/  @!P2 FMUL R173, R173, R173 ;  /* 0x000000adadada220 */ /* 0x002fe20000400000 */
[----:B------:R-:W-:Y:S01]  /*3220*/  FSETP.GEU.AND P2, PT, R79, -126, PT ;  /* 0xc2fc00004f00780b */ /* 0x000fe20003f4e000 */
[----:B------:R-:W-:Y:S01]  /*3230*/  ULDC UR4, c[0x0][0x604] ;  /* 0x0001810000047ab9 */ /* 0x000fe20000000800 */
[----:B------:R-:W-:Y:S01]  /*3240*/  @!P1 FMUL R42, R42, 0.5 ;  /* 0x3f0000002a2a9820 */ /* 0x000fe20000400000 */
[--C-:B------:R-:W-:Y:S01]  /*3250*/  FFMA R86, R86, UR4, -R12.reuse ;  /* 0x0000000456567c23 */ /* 0x100fe2000800080c */
[----:B------:R-:W-:Y:S01]  /*3260*/  ULDC UR4, c[0x0][0x604] ;  /* 0x0001810000047ab9 */ /* 0x000fe20000000800 */
[----:B------:R-:W1:Y:S01]  /*3270*/  MUFU.EX2 R50, R50 ;  /* 0x0000003200327308 */ /* 0x000e620000000800 */
[----:B--2---:R-:W-:Y:S01]  /*3280*/  @!P3 FMUL R34, R34, R34 ;  /* 0x000000222222b220 */ /* 0x004fe20000400000 */
[----:B------:R-:W-:Y:S01]  /*3290*/  FSETP.GEU.AND P3, PT, R46, -126, PT ;  /* 0xc2fc00002e00780b */ /* 0x000fe20003f6e000 */
[----:B------:R-:W-:Y:S01]  /*32a0*/  FFMA R12, R87, UR4, -R12 ;  /* 0x00000004570c7c23 */ /* 0x000fe2000800080c */
[----:B------:R-:W-:Y:S01]  /*32b0*/  @!P4 FMUL R75, R75, 0.5 ;  /* 0x3f0000004b4bc820 */ /* 0x000fe20000400000 */
[----:B------:R-:W-:-:S02]  /*32c0*/  ULDC UR4, c[0x0][0x604] ;  /* 0x0001810000047ab9 */ /* 0x000fc40000000800 */
[----:B------:R-:W-:Y:S01]  /*32d0*/  FMUL R5, R5, UR4 ;  /* 0x0000000405057c20 */ /* 0x000fe20008400000 */
[----:B------:R-:W-:Y:S01]  /*32e0*/  @!P2 FMUL R79, R79, 0.5 ;  /* 0x3f0000004f4fa820 */ /* 0x000fe20000400000 */
[----:B---3--:R-:W-:Y:S01]  /*32f0*/  @!P5 FMUL R175, R175, R175 ;  /* 0x000000afafafd220 */ /* 0x008fe20000400000 */
[----:B------:R-:W-:Y:S01]  /*3300*/  FSETP.GEU.AND P5, PT, R83, -126, PT ;  /* 0xc2fc00005300780b */ /* 0x000fe20003fae000 */
[----:B------:R-:W2:Y:S01]  /*3310*/  MUFU.EX2 R177, R75 ;  /* 0x0000004b00b17308 */ /* 0x000ea20000000800 */
[----:B------:R-:W-:Y:S02]  /*3320*/  ULDC UR4, c[0x0][0x604] ;  /* 0x0001810000047ab9 */ /* 0x000fe40000000800 */
[--C-:B------:R-:W-:Y:S01]  /*3330*/  FFMA R24, R24, UR4, -R5.reuse ;  /* 0x0000000418187c23 */ /* 0x100fe20008000805 */
[----:B------:R-:W-:Y:S01]  /*3340*/  @!P3 FMUL R46, R46, 0.5 ;  /* 0x3f0000002e2eb820 */ /* 0x000fe20000400000 */
[----:B------:R-:W-:Y:S01]  /*3350*/  ULDC UR4, c[0x0][0x604] ;  /* 0x0001810000047ab9 */ /* 0x000fe20000000800 */
[----:B-1----:R-:W-:Y:S01]  /*3360*/  @!P6 FMUL R50, R50, R50 ;  /* 0x000000323232e220 */ /* 0x002fe20000400000 */
[----:B------:R-:W-:Y:S01]  /*3370*/  FSETP.GEU.AND P6, PT, R82, -126, PT ;  /* 0xc2fc00005200780b */ /* 0x000fe20003fce000 */
[----:B------:R-:W1:Y:S01]  /*3380*/  MUFU.EX2 R179, R79 ;  /* 0x0000004f00b37308 */ /* 0x000e620000000800 */
[----:B------:R-:W-:Y:S01]  /*3390*/  FFMA R25, R25, UR4, -R5 ;  /* 0x0000000419197c23 */ /* 0x000fe20008000805 */
[----:B------:R-:W-:-:S02]  /*33a0*/  ULDC UR4, c[0x0][0x604] ;  /* 0x0001810000047ab9 */ /* 0x000fc40000000800 */
[----:B------:R-:W-:Y:S01]  /*33b0*/  @!P5 FMUL R83, R83, 0.5 ;  /* 0x3f0000005353d820 */ /* 0x000fe20000400000 */
[--C-:B------:R-:W-:Y:S01]  /*33c0*/  FFMA R28, R28, UR4, -R5.reuse ;  /* 0x000000041c1c7c23 */ /* 0x100fe20008000805 */
[----:B------:R-:W-:Y:S02]  /*33d0*/  ULDC UR4, c[0x0][0x604] ;  /* 0x0001810000047ab9 */ /* 0x000fe40000000800 */
[----:B------:R-:W3:Y:S01]  /*33e0*/  MUFU.EX2 R181, R83 ;  /* 0x0000005300b57308 */ /* 0x000ee20000000800 */
[--C-:B------:R-:W-:Y:S01]  /*33f0*/  FFMA R29, R29, UR4, -R5.reuse ;  /* 0x000000041d1d7c23 */ /* 0x100fe20008000805 */
[----:B--2---:R-:W-:Y:S01]  /*3400*/  @!P4 FMUL R177, R177, R177 ;  /* 0x000000b1b1b1c220 */ /* 0x004fe20000400000 */
[----:B------:R-:W-:Y:S01]  /*3410*/  FSETP.GEU.AND P4, PT, R12, -126, PT ;  /* 0xc2fc00000c00780b */ /* 0x000fe20003f8e000 */
[----:B------:R-:W-:Y:S01]  /*3420*/  @!P6 FMUL R82, R82, 0.5 ;  /* 0x3f0000005252e820 */ /* 0x000fe20000400000 */
[----:B------:R-:W-:Y:S02]  /*3430*/  ULDC UR4, c[0x0][0x604] ;  /* 0x0001810000047ab9 */ /* 0x000fe40000000800 */
[----:B------:R-:W-:Y:S01]  /*3440*/  FFMA R32, R32, UR4, -R5 ;  /* 0x0000000420207c23 */ /* 0x000fe20008000805 */
[----:B------:R-:W2:Y:S01]  /*3450*/  MUFU.EX2 R42, R42 ;  /* 0x0000002a002a7308 */ /* 0x000ea20000000800 */
[----:B-1----:R-:W-:Y:S01]  /*3460*/  @!P2 FMUL R179, R179, R179 ;  /* 0x000000b3b3b3a220 */ /* 0x002fe20000400000 */
[----:B------:R-:W-:Y:S01]  /*3470*/  FSETP.GEU.AND P2, PT, R25, -126, PT ;  /* 0xc2fc00001900780b */ /* 0x000fe20003f4e000 */
[----:B------:R-:W-:-:S02]  /*3480*/  ULDC UR4, c[0x0][0x604] ;  /* 0x0001810000047ab9 */ /* 0x000fc40000000800 */
[--C-:B------:R-:W-:Y:S01]  /*3490*/  FFMA R33, R33, UR4, -R5.reuse ;  /* 0x0000000421217c23 */ /* 0x100fe20008000805 */
[----:B------:R-:W-:Y:S02]  /*34a0*/  ULDC UR4, c[0x0][0x604] ;  /* 0x0001810000047ab9 */ /* 0x000fe40000000800 */
[----:B------:R-:W1:Y:S01]  /*34b0*/  MUFU.EX2 R46, R46 ;  /* 0x0000002e002e7308 */ /* 0x000e620000000800 */
[----:B---3--:R-:W-:Y:S01]  /*34c0*/  @!P5 FMUL R181, R181, R181 ;  /* 0x000000b5b5b5d220 */ /* 0x008fe20000400000 */
[----:B------:R-:W-:Y:S01]  /*34d0*/  FSETP.GEU.AND P5, PT, R29, -126, PT ;  /* 0xc2fc00001d00780b */ /* 0x000fe20003fae000 */
[----:B------:R-:W-:Y:S01]  /*34e0*/  @!P4 FMUL R12, R12, 0.5 ;  /* 0x3f0000000c0cc820 */ /* 0x000fe20000400000 */
[----:B------:R-:W-:Y:S01]  /*34f0*/  FFMA R36, R36, UR4, -R5 ;  /* 0x0000000424247c23 */ /* 0x000fe20008000805 */
[----:B------:R-:W-:Y:S01]  /*3500*/  ULDC UR4, c[0x0][0x604] ;  /* 0x0001810000047ab9 */ /* 0x000fe20000000800 */
[----:B------:R-:W-:Y:S01]  /*3510*/  FADD R47, R30, R181 ;  /* 0x000000b51e2f7221 */ /* 0x000fe20000000000 */
[----:B------:R-:W-:Y:S01]  /*3520*/  @!P2 FMUL R25, R25, 0.5 ;  /* 0x3f0000001919a820 */ /* 0x000fe20000400000 */
[----:B------:R-:W3:Y:S01]  /*3530*/  MUFU.EX2 R82, R82 ;  /* 0x0000005200527308 */ /* 0x000ee20000000800 */
[----:B--2---:R-:W-:Y:S01]  /*3540*/  @!P1 FMUL R42, R42, R42 ;  /* 0x0000002a2a2a9220 */ /* 0x004fe20000400000 */
[----:B------:R-:W-:Y:S01]  /*3550*/  FSETP.GEU.AND P1, PT, R74, -126, PT ;  /* 0xc2fc00004a00780b */ /* 0x000fe20003f2e000 */
[----:B------:R-:W-:Y:S01]  /*3560*/  FFMA R37, R37, UR4, -R5 ;  /* 0x0000000425257c23 */ /* 0x000fe20008000805 */
[----:B------:R-:W-:-:S02]  /*3570*/  ULDC UR4, c[0x0][0x604] ;  /* 0x0001810000047ab9 */ /* 0x000fc40000000800 */
[--C-:B------:R-:W-:Y:S01]  /*3580*/  FFMA R40, R40, UR4, -R5.reuse ;  /* 0x0000000428287c23 */ /* 0x100fe20008000805 */
[----:B------:R-:W-:Y:S01]  /*3590*/  @!P5 FMUL R29, R29, 0.5 ;  /* 0x3f0000001d1dd820 */ /* 0x000fe20000400000 */
[----:B------:R-:W2:Y:S01]  /*35a0*/  MUFU.EX2 R12, R12 ;  /* 0x0000000c000c7308 */ /* 0x000ea20000000800 */
[----:B-1----:R-:W-:Y:S01]  /*35b0*/  @!P3 FMUL R46, R46, R46 ;  /* 0x0000002e2e2eb220 */ /* 0x002fe20000400000 */
[----:B------:R-:W-:Y:S01]  /*35c0*/  FSETP.GEU.AND P3, PT, R78, -126, PT ;  /* 0xc2fc00004e00780b */ /* 0x000fe20003f6e000 */
[----:B------:R-:W-:Y:S02]  /*35d0*/  ULDC UR4, c[0x0][0x604] ;  /* 0x0001810000047ab9 */ /* 0x000fe40000000800 */
[--C-:B------:R-:W-:Y:S01]  /*35e0*/  FFMA R41, R41, UR4, -R5.reuse ;  /* 0x0000000429297c23 */ /* 0x100fe20008000805 */
[----:B------:R-:W-:Y:S01]  /*35f0*/  ULDC UR4, c[0x0][0x604] ;  /* 0x0001810000047ab9 */ /* 0x000fe20000000800 */
[----:B------:R-:W-:Y:S01]  /*3600*/  @!P1 FMUL R74, R74, 0.5 ;  /* 0x3f0000004a4a9820 */ /* 0x000fe20000400000 */
[----:B------:R-:W1:Y:S01]  /*3610*/  MUFU.EX2 R25, R25 ;  /* 0x0000001900197308 */ /* 0x000e620000000800 */
[----:B---3--:R-:W-:Y:S01]  /*3620*/  @!P6 FMUL R82, R82, R82 ;  /* 0x000000525252e220 */ /* 0x008fe20000400000 */
[----:B------:R-:W-:Y:S01]  /*3630*/  FSETP.GEU.AND P6, PT, R28, -126, PT ;  /* 0xc2fc00001c00780b */ /* 0x000fe20003fce000 */
[--C-:B------:R-:W-:Y:S01]  /*3640*/  FFMA R44, R44, UR4, -R5.reuse ;  /* 0x000000042c2c7c23 */ /* 0x100fe20008000805 */
[----:B------:R-:W-:Y:S01]  /*3650*/  ULDC UR4, c[0x0][0x604] ;  /* 0x0001810000047ab9 */ /* 0x000fe20000000800 */
[----:B------:R-:W-:Y:S01]  /*3660*/  FADD R43, R165, R82 ;  /* 0x00000052a52b7221 */ /* 0x000fe20000000000 */
[--C-:B------:R-:W-:Y:S01]  /*3670*/  FFMA R45, R45, UR4, -R5.reuse ;  /* 0x000000042d2d7c23 */ /* 0x100fe20008000805 */
[----:B------:R-:W-:Y:S01]  /*3680*/  @!P3 FMUL R78, R78, 0.5 ;  /* 0x3f0000004e4eb820 */ /* 0x000fe20000400000 */
[----:B------:R-:W3:Y:S01]  /*3690*/  MUFU.EX2 R29, R29 ;  /* 0x0000001d001d7308 */ /* 0x000ee20000000800 */
[----:B--2---:R-:W-:Y:S01]  /*36a0*/  @!P4 FMUL R12, R12, R12 ;  /* 0x0000000c0c0cc220 */ /* 0x004fe20000400000 */
[----:B------:R-:W-:Y:S01]  /*36b0*/  FSETP.GEU.AND P4, PT, R33, -126, PT ;  /* 0xc2fc00002100780b */ /* 0x000fe20003f8e000 */
[----:B------:R-:W-:Y:S01]  /*36c0*/  ULDC UR4, c[0x0][0x604] ;  /* 0x0001810000047ab9 */ /* 0x000fe20000000800 */
[----:B------:R-:W-:Y:S01]  /*36d0*/  F2FP.BF16.F32.PACK_AB R165, R30, R165 ;  /* 0x000000a51ea5723e */ /* 0x000fe200000010ff */
[--C-:B------:R-:W-:Y:S01]  /*36e0*/  FFMA R48, R48, UR4, -R5.reuse ;  /* 0x0000000430307c23 */ /* 0x100fe20008000805 */
[----:B------:R-:W-:Y:S01]  /*36f0*/  ULDC UR4, c[0x0][0x604] ;  /* 0x0001810000047ab9 */ /* 0x000fe20000000800 */
[----:B------:R-:W-:Y:S01]  /*3700*/  @!P6 FMUL R28, R28, 0.5 ;  /* 0x3f0000001c1ce820 */ /* 0x000fe20000400000 */
[----:B------:R-:W2:Y:S01]  /*3710*/  MUFU.EX2 R74, R74 ;  /* 0x0000004a004a7308 */ /* 0x000ea20000000800 */
[----:B-1----:R-:W-:Y:S01]  /*3720*/  @!P2 FMUL R25, R25, R25 ;  /* 0x000000191919a220 */ /* 0x002fe20000400000 */
[----:B------:R-:W-:Y:S01]  /*3730*/  FSETP.GEU.AND P2, PT, R37, -126, PT ;  /* 0xc2fc00002500780b */ /* 0x000fe20003f4e000 */
[--C-:B------:R-:W-:Y:S01]  /*3740*/  FFMA R49, R49, UR4, -R5.reuse ;  /* 0x0000000431317c23 */ /* 0x100fe20008000805 */
[----:B------:R-:W-:Y:S01]  /*3750*/  ULDC UR4, c[0x0][0x604] ;  /* 0x0001810000047ab9 */ /* 0x000fe20000000800 */
[----:B------:R-:W-:Y:S01]  /*3760*/  FADD R51, R167, R12 ;  /* 0x0000000ca7337221 */ /* 0x000fe20000000000 */
[--C-:B------:R-:W-:Y:S01]  /*3770*/  FFMA R52, R52, UR4, -R5.reuse ;  /* 0x0000000434347c23 */ /* 0x100fe20008000805 */
[----:B------:R-:W-:Y:S01]  /*3780*/  @!P4 FMUL R33, R33, 0.5 ;  /* 0x3f0000002121c820 */ /* 0x000fe20000400000 */
[----:B------:R-:W1:Y:S01]  /*3790*/  MUFU.EX2 R78, R78 ;  /* 0x0000004e004e7308 */ /* 0x000e620000000800 */
[----:B---3--:R-:W-:Y:S01]  /*37a0*/  @!P5 FMUL R29, R29, R29 ;  /* 0x0000001d1d1dd220 */ /* 0x008fe20000400000 */
[----:B------:R-:W-:Y:S01]  /*37b0*/  FSETP.GEU.AND P5, PT, R41, -126, PT ;  /* 0xc2fc00002900780b */ /* 0x000fe20003fae000 */
[----:B------:R-:W-:Y:S01]  /*37c0*/  ULDC UR4, c[0x0][0x604] ;  /* 0x0001810000047ab9 */ /* 0x000fe20000000800 */
[----:B------:R-:W-:Y:S01]  /*37d0*/  F2FP.BF16.F32.PACK_AB R167, R167, R34 ;  /* 0x00000022a7a7723e */ /* 0x000fe200000010ff */
[--C-:B------:R-:W-:Y:S01]  /*37e0*/  FFMA R53, R53, UR4, -R5.reuse ;  /* 0x0000000435357c23 */ /* 0x100fe20008000805 */
[----:B------:R-:W-:Y:S01]  /*37f0*/  ULDC UR4, c[0x0][0x604] ;  /* 0x0001810000047ab9 */ /* 0x000fe20000000800 */
[----:B------:R-:W-:Y:S01]  /*3800*/  @!P2 FMUL R37, R37, 0.5 ;  /* 0x3f0000002525a820 */ /* 0x000fe20000400000 */
[----:B------:R3:W4:Y:S01]  /*3810*/  MUFU.EX2 R154, R28 ;  /* 0x0000001c009a7308 */ /* 0x0007220000000800 */
[----:B--2---:R-:W-:Y:S01]  /*3820*/  @!P1 FMUL R74, R74, R74 ;  /* 0x0000004a4a4a9220 */ /* 0x004fe20000400000 */
[----:B------:R-:W-:Y:S01]  /*3830*/  FSETP.GEU.AND P1, PT, R86, -126, PT ;  /* 0xc2fc00005600780b */ /* 0x000fe20003f2e000 */
[--C-:B------:R-:W-:Y:S01]  /*3840*/  FFMA R56, R56, UR4, -R5.reuse ;  /* 0x0000000438387c23 */ /* 0x100fe20008000805 */
[----:B------:R-:W-:Y:S01]  /*3850*/  ULDC UR4, c[0x0][0x604] ;  /* 0x0001810000047ab9 */ /* 0x000fe20000000800 */
[----:B------:R-:W-:Y:S01]  /*3860*/  FADD R39, R161, R74 ;  /* 0x0000004aa1277221 */ /* 0x000fe20000000000 */
[----:B------:R-:W-:Y:S01]  /*3870*/  FFMA R57, R57, UR4, -R5 ;  /* 0x0000000439397c23 */ /* 0x000fe20008000805 */
[----:B------:R-:W-:Y:S01]  /*3880*/  @!P5 FMUL R41, R41, 0.5 ;  /* 0x3f0000002929d820 */ /* 0x000fe20000400000 */
[----:B------:R-:W2:Y:S01]  /*3890*/  MUFU.EX2 R33, R33 ;  /* 0x0000002100217308 */ /* 0x000ea20000000800 */
[----:B-1----:R-:W-:Y:S01]  /*38a0*/  @!P3 FMUL R78, R78, R78 ;  /* 0x0000004e4e4eb220 */ /* 0x002fe20000400000 */
[----:B------:R-:W-:Y:S01]  /*38b0*/  FSETP.GEU.AND P3, PT, R24, -126, PT ;  /* 0xc2fc00001800780b */ /* 0x000fe20003f6e000 */
[----:B------:R-:W-:Y:S01]  /*38c0*/  ULDC UR4, c[0x0][0x604] ;  /* 0x0001810000047ab9 */ /* 0x000fe20000000800 */
[----:B---3--:R-:W-:Y:S01]  /*38d0*/  FADD R28, R18, R173 ;  /* 0x000000ad121c7221 */ /* 0x008fe20000000000 */
[--C-:B------:R-:W-:Y:S01]  /*38e0*/  FFMA R60, R60, UR4, -R5.reuse ;  /* 0x000000043c3c7c23 */ /* 0x100fe20008000805 */
[----:B------:R-:W-:Y:S01]  /*38f0*/  ULDC UR4, c[0x0][0x604] ;  /* 0x0001810000047ab9 */ /* 0x000fe20000000800 */
[----:B------:R-:W-:Y:S01]  /*3900*/  @!P1 FMUL R86, R86, 0.5 ;  /* 0x3f00000056569820 */ /* 0x000fe20000400000 */
[----:B------:R-:W1:Y:S01]  /*3910*/  MUFU.EX2 R37, R37 ;  /* 0x0000002500257308 */ /* 0x000e620000000800 */
[----:B----4-:R-:W-:Y:S01]  /*3920*/  @!P6 FMUL R154, R154, R154 ;  /* 0x0000009a9a9ae220 */ /* 0x010fe20000400000 */
[----:B------:R-:W-:Y:S01]  /*3930*/  FSETP.GEU.AND P6, PT, R40, -126, PT ;  /* 0xc2fc00002800780b */ /* 0x000fe20003fce000 */
[--C-:B------:R-:W-:Y:S01]  /*3940*/  FFMA R61, R61, UR4, -R5.reuse ;  /* 0x000000043d3d7c23 */ /* 0x100fe20008000805 */
[----:B------:R-:W-:Y:S01]  /*3950*/  ULDC UR4, c[0x0][0x604] ;  /* 0x0001810000047ab9 */ /* 0x000fe20000000800 */
[----:B------:R-:W-:Y:S01]  /*3960*/  F2FP.BF16.F32.PACK_AB R161, R22, R161 ;  /* 0x000000a116a1723e */ /* 0x000fe200000010ff */
        /* <DEDUP_REMOVED lines=15> */
[----:B------:R-:W-:Y:S01]  /*3a60*/  F2FP.BF16.F32.PACK_AB R181, R181, R82 ;  /* 0x00000052b5b5723e */ /* 0x000fe200000010ff */
[----:B------:R-:W-:Y:S01]  /*3a70*/  FFMA R72, R72, UR4, -R5 ;  /* 0x0000000448487c23 */ /* 0x000fe20008000805 */
[----:B------:R-:W-:Y:S01]  /*3a80*/  @!P4 FMUL R45, R45, 0.5 ;  /* 0x3f0000002d2dc820 */ /* 0x000fe20000400000 */
[----:B------:R1:W4:Y:S01]  /*3a90*/  MUFU.EX2 R152, R24 ;  /* 0x0000001800987308 */ /* 0x0003220000000800 */
[----:B---3--:R-:W-:Y:S01]  /*3aa0*/  @!P5 FMUL R41, R41, R41 ;  /* 0x000000292929d220 */ /* 0x008fe20000400000 */
[----:B------:R-:W-:Y:S01]  /*3ab0*/  FSETP.GEU.AND P5, PT, R53, -126, PT ;  /* 0xc2fc00003500780b */ /* 0x000fe20003fae000 */
[----:B------:R-:W-:-:S02]  /*3ac0*/  ULDC UR4, c[0x0][0x604] ;  /* 0x0001810000047ab9 */ /* 0x000fc40000000800 */
[--C-:B------:R-:W-:Y:S01]  /*3ad0*/  FFMA R69, R69, UR4, -R5.reuse ;  /* 0x0000000445457c23 */ /* 0x100fe20008000805 */
[----:B------:R-:W-:Y:S01]  /*3ae0*/  ULDC UR4, c[0x0][0x604] ;  /* 0x0001810000047ab9 */ /* 0x000fe20000000800 */
[----:B------:R-:W-:Y:S01]  /*3af0*/  @!P2 FMUL R49, R49, 0.5 ;  /* 0x3f0000003131a820 */ /* 0x000fe20000400000 */
[----:B------:R-:W3:Y:S01]  /*3b00*/  MUFU.EX2 R160, R40 ;  /* 0x0000002800a07308 */ /* 0x000ee20000000800 */
[----:B--2---:R-:W-:Y:S01]  /*3b10*/  @!P1 FMUL R183, R183, R183 ;  /* 0x000000b7b7b79220 */ /* 0x004fe20000400000 */
[----:B------:R-:W-:Y:S01]  /*3b20*/  FSETP.GEU.AND P1, PT, R32, -126, PT ;  /* 0xc2fc00002000780b */ /* 0x000fe20003f2e000 */
[--C-:B------:R-:W-:Y:S01]  /*3b30*/  FFMA R73, R73, UR4, -R5.reuse ;  /* 0x0000000449497c23 */ /* 0x100fe20008000805 */
[----:B------:R-:W-:Y:S01]  /*3b40*/  ULDC UR4, c[0x0][0x604] ;  /* 0x0001810000047ab9 */ /* 0x000fe20000000800 */
[----:B-1----:R-:W-:Y:S01]  /*3b50*/  FADD R24, R157, R46 ;  /* 0x0000002e9d187221 */ /* 0x002fe20000000000 */
[----:B------:R-:W-:Y:S01]  /*3b60*/  FFMA R80, R80, UR4, -R5 ;  /* 0x0000000450507c23 */ /* 0x000fe20008000805 */
[----:B------:R-:W-:Y:S01]  /*3b70*/  @!P5 FMUL R53, R53, 0.5 ;  /* 0x3f0000003535d820 */ /* 0x000fe20000400000 */
[----:B------:R-:W1:Y:S01]  /*3b80*/  MUFU.EX2 R45, R45 ;  /* 0x0000002d002d7308 */ /* 0x000e620000000800 */
[----:B----4-:R-:W-:Y:S01]  /*3b90*/  @!P3 FMUL R152, R152, R152 ;  /* 0x000000989898b220 */ /* 0x010fe20000400000 */
[----:B------:R-:W-:Y:S01]  /*3ba0*/  FSETP.GEU.AND P3, PT, R36, -126, PT ;  /* 0xc2fc00002400780b */ /* 0x000fe20003f6e000 */
[----:B------:R-:W-:Y:S01]  /*3bb0*/  ULDC UR4, c[0x0][0x604] ;  /* 0x0001810000047ab9 */ /* 0x000fe20000000800 */
[----:B------:R-:W-:Y:S01]  /*3bc0*/  FADD R59, R24, R43 ;  /* 0x0000002b183b7221 */ /* 0x000fe20000000000 */
[--C-:B------:R-:W-:Y:S01]  /*3bd0*/  FFMA R81, R81, UR4, -R5.reuse ;  /* 0x0000000451517c23 */ /* 0x100fe20008000805 */
[----:B------:R-:W-:Y:S01]  /*3be0*/  ULDC UR4, c[0x0][0x604] ;  /* 0x0001810000047ab9 */ /* 0x000fe20000000800 */
[----:B------:R-:W-:Y:S01]  /*3bf0*/  @!P1 FMUL R32, R32, 0.5 ;  /* 0x3f00000020209820 */ /* 0x000fe20000400000 */
[----:B------:R-:W2:Y:S01]  /*3c00*/  MUFU.EX2 R49, R49 ;  /* 0x0000003100317308 */ /* 0x000ea20000000800 */
        /* <DEDUP_REMOVED lines=8> */
[----:B-1----:R-:W-:Y:S01]  /*3c90*/  @!P4 FMUL R45, R45, R45 ;  /* 0x0000002d2d2dc220 */ /* 0x002fe20000400000 */
[----:B------:R-:W-:Y:S01]  /*3ca0*/  FSETP.GEU.AND P4, PT, R57, -126, PT ;  /* 0xc2fc00003900780b */ /* 0x000fe20003f8e000 */
[----:B------:R-:W-:Y:S01]  /*3cb0*/  ULDC UR4, c[0x0][0x604] ;  /* 0x0001810000047ab9 */ /* 0x000fe20000000800 */
[----:B------:R-:W-:Y:S01]  /*3cc0*/  FADD R43, R163, R78 ;  /* 0x0000004ea32b7221 */ /* 0x000fe20000000000 */
[--C-:B------:R-:W-:Y:S01]  /*3cd0*/  FFMA R84, R84, UR4, -R5.reuse ;  /* 0x0000000454547c23 */ /* 0x100fe20008000805 */
[----:B------:R-:W-:Y:S01]  /*3ce0*/  FFMA R5, R85, UR5, -R5 ;  /* 0x0000000555057c23 */ /* 0x000fe20008000805 */
[----:B------:R-:W-:Y:S01]  /*3cf0*/  @!P6 FMUL R52, R52, 0.5 ;  /* 0x3f0000003434e820 */ /* 0x000fe20000400000 */
[----:B------:R-:W1:Y:S01]  /*3d00*/  MUFU.EX2 R158, R36 ;  /* 0x00000024009e7308 */ /* 0x000e620000000800 */
[----:B--2---:R-:W-:Y:S01]  /*3d10*/  @!P2 FMUL R49, R49, R49 ;  /* 0x000000313131a220 */ /* 0x004fe20000400000 */
[----:B------:R-:W-:-:S02]  /*3d20*/  FSETP.GEU.AND P2, PT, R61, -126, PT ;  /* 0xc2fc00003d00780b */ /* 0x000fc40003f4e000 */
[----:B------:R-:W-:Y:S02]  /*3d30*/  F2FP.BF16.F32.PACK_AB R155, R16, R155 ;  /* 0x0000009b109b723e */ /* 0x000fe400000010ff */
[----:B------:R-:W-:Y:S01]  /*3d40*/  F2FP.BF16.F32.PACK_AB R157, R18, R157 ;  /* 0x0000009d129d723e */ /* 0x000fe200000010ff */
[----:B------:R-:W-:Y:S01]  /*3d50*/  @!P4 FMUL R57, R57, 0.5 ;  /* 0x3f0000003939c820 */ /* 0x000fe20000400000 */
[----:B------:R2:W4:Y:S01]  /*3d60*/  MUFU.EX2 R166, R52 ;  /* 0x0000003400a67308 */ /* 0x0005220000000800 */
[----:B---3--:R-:W-:Y:S01]  /*3d70*/  @!P1 FMUL R156, R156, R156 ;  /* 0x0000009c9c9c9220 */ /* 0x008fe20000400000 */
[----:B------:R-:W-:Y:S02]  /*3d80*/  FSETP.GEU.AND P1, PT, R44, -126, PT ;  /* 0xc2fc00002c00780b */ /* 0x000fe40003f2e000 */
[----:B------:R-:W-:-:S03]  /*3d90*/  F2FP.BF16.F32.PACK_AB R163, R26, R163 ;  /* 0x000000a31aa3723e */ /* 0x000fc600000010ff */
[----:B------:R-:W-:Y:S01]  /*3da0*/  @!P2 FMUL R61, R61, 0.5 ;  /* 0x3f0000003d3da820 */ /* 0x000fe20000400000 */
[----:B------:R-:W3:Y:S01]  /*3db0*/  MUFU.EX2 R53, R53 ;  /* 0x0000003500357308 */ /* 0x000ee20000000800 */
[----:B-1----:R-:W-:Y:S01]  /*3dc0*/  @!P3 FMUL R158, R158, R158 ;  /* 0x0000009e9e9eb220 */ /* 0x002fe20000400000 */
[----:B------:R-:W-:Y:S01]  /*3dd0*/  FSETP.GEU.AND P3, PT, R48, -126, PT ;  /* 0xc2fc00003000780b */ /* 0x000fe20003f6e000 */
[----:B--2---:R-:W-:Y:S01]  /*3de0*/  FADD R52, R24, R43 ;  /* 0x0000002b18347221 */ /* 0x004fe20000000000 */
[----:B------:R-:W-:Y:S01]  /*3df0*/  FADD R24, R159, R50 ;  /* 0x000000329f187221 */ /* 0x000fe20000000000 */
[----:B------:R-:W-:Y:S01]  /*3e00*/  FADD R43, R26, R179 ;  /* 0x000000b31a2b7221 */ /* 0x000fe20000000000 */
[----:B------:R-:W-:Y:S01]  /*3e10*/  F2FP.BF16.F32.PACK_AB R159, R20, R159 ;  /* 0x0000009f149f723e */ /* 0x000fe200000010ff */
[----:B------:R-:W-:Y:S01]  /*3e20*/  @!P1 FMUL R44, R44, 0.5 ;  /* 0x3f0000002c2c9820 */ /* 0x000fe20000400000 */
[----:B------:R-:W1:Y:S01]  /*3e30*/  MUFU.EX2 R168, R57 ;  /* 0x0000003900a87308 */ /* 0x000e620000000800 */
[----:B----4-:R-:W-:Y:S01]  /*3e40*/  @!P6 FMUL R166, R166, R166 ;  /* 0x000000a6a6a6e220 */ /* 0x010fe20000400000 */
[----:B------:R-:W-:-:S02]  /*3e50*/  FSETP.GEU.AND P6, PT, R64, -126, PT ;  /* 0xc2fc00004000780b */ /* 0x000fc40003fce000 */
[----:B------:R-:W-:-:S03]  /*3e60*/  F2FP.BF16.F32.PACK_AB R179, R179, R78 ;  /* 0x0000004eb3b3723e */ /* 0x000fc600000010ff */
[----:B------:R-:W-:Y:S01]  /*3e70*/  @!P3 FMUL R48, R48, 0.5 ;  /* 0x3f0000003030b820 */ /* 0x000fe20000400000 */
[----:B------:R2:W4:Y:S01]  /*3e80*/  MUFU.EX2 R162, R44 ;  /* 0x0000002c00a27308 */ /* 0x0005220000000800 */
[----:B---3--:R-:W-:Y:S01]  /*3e90*/  @!P5 FMUL R53, R53, R53 ;  /* 0x000000353535d220 */ /* 0x008fe20000400000 */
[----:B------:R-:W-:-:S05]  /*3ea0*/  FSETP.GEU.AND P5, PT, R65, -126, PT ;  /* 0xc2fc00004100780b */ /* 0x000fca0003fae000 */
[----:B------:R-:W-:Y:S01]  /*3eb0*/  @!P6 FMUL R64, R64, 0.5 ;  /* 0x3f0000004040e820 */ /* 0x000fe20000400000 */
[----:B------:R3:W5:Y:S01]  /*3ec0*/  MUFU.EX2 R164, R48 ;  /* 0x0000003000a47308 */ /* 0x0007620000000800 */
[----:B-1----:R-:W-:Y:S01]  /*3ed0*/  @!P4 FMUL R168, R168, R168 ;  /* 0x000000a8a8a8c220 */ /* 0x002fe20000400000 */
[----:B------:R-:W-:Y:S01]  /*3ee0*/  FSETP.GEU.AND P4, PT, R72, -126, PT ;  /* 0xc2fc00004800780b */ /* 0x000fe20003f8e000 */
[----:B--2---:R-:W-:Y:S01]  /*3ef0*/  FADD R44, R6, R39 ;  /* 0x00000027062c7221 */ /* 0x004fe20000000000 */
[----:B------:R-:W-:Y:S01]  /*3f00*/  FADD R39, R22, R177 ;  /* 0x000000b116277221 */ /* 0x000fe20000000000 */
[----:B------:R-:W-:Y:S01]  /*3f10*/  FADD R6, R14, R169 ;  /* 0x000000a90e067221 */ /* 0x000fe20000000000 */
[----:B------:R-:W-:Y:S01]  /*3f20*/  F2FP.BF16.F32.PACK_AB R169, R169, R38 ;  /* 0x00000026a9a9723e */ /* 0x000fe200000010ff */
[----:B------:R-:W-:Y:S01]  /*3f30*/  @!P5 FMUL R65, R65, 0.5 ;  /* 0x3f0000004141d820 */ /* 0x000fe20000400000 */
[----:B------:R1:W2:Y:S01]  /*3f40*/  MUFU.EX2 R170, R61 ;  /* 0x0000003d00aa7308 */ /* 0x0002a20000000800 */
[----:B----4-:R-:W-:Y:S01]  /*3f50*/  @!P1 FMUL R162, R162, R162 ;  /* 0x000000a2a2a29220 */ /* 0x010fe20000400000 */
[----:B------:R-:W-:Y:S01]  /*3f60*/  FSETP.GEU.AND P1, PT, R56, -126, PT ;  /* 0xc2fc00003800780b */ /* 0x000fe20003f2e000 */
[----:B---3--:R-:W-:Y:S01]  /*3f70*/  FADD R48, R6, R39 ;  /* 0x0000002706307221 */ /* 0x008fe20000000000 */
[----:B------:R-:W-:Y:S01]  /*3f80*/  FADD R6, R16, R171 ;  /* 0x000000ab10067221 */ /* 0x000fe20000000000 */
[----:B------:R-:W-:Y:S01]  /*3f90*/  FADD R44, R44, R59 ;  /* 0x0000003b2c2c7221 */ /* 0x000fe20000000000 */
[----:B------:R-:W-:Y:S01]  /*3fa0*/  F2FP.BF16.F32.PACK_AB R171, R171, R42 ;  /* 0x0000002aabab723e */ /* 0x000fe200000010ff */
[----:B------:R-:W-:Y:S01]  /*3fb0*/  @!P4 FMUL R72, R72, 0.5 ;  /* 0x3f0000004848c820 */ /* 0x000fe20000400000 */
[----:B------:R-:W3:Y:S01]  /*3fc0*/  MUFU.EX2 R21, R64 ;  /* 0x0000004000157308 */ /* 0x000ee20000000800 */
[----:B-----5:R-:W-:Y:S01]  /*3fd0*/  @!P3 FMUL R164, R164, R164 ;  /* 0x000000a4a4a4b220 */ /* 0x020fe20000400000 */
[----:B------:R-:W-:Y:S01]  /*3fe0*/  FSETP.GEU.AND P3, PT, R60, -126, PT ;  /* 0xc2fc00003c00780b */ /* 0x000fe20003f6e000 */
[----:B-1----:R-:W-:Y:S01]  /*3ff0*/  FADD R61, R28, R47 ;  /* 0x0000002f1c3d7221 */ /* 0x002fe20000000000 */
[----:B------:R-:W-:Y:S01]  /*4000*/  FADD R47, R34, R183 ;  /* 0x000000b7222f7221 */ /* 0x000fe20000000000 */
[----:B------:R-:W-:Y:S01]  /*4010*/  FADD R28, R20, R175 ;  /* 0x000000af141c7221 */ /* 0x000fe20000000000 */
[----:B------:R-:W-:Y:S01]  /*4020*/  FADD R54, R6, R43 ;  /* 0x0000002b06367221 */ /* 0x000fe20000000000 */
[----:B------:R-:W-:Y:S01]  /*4030*/  @!P1 FMUL R56, R56, 0.5 ;  /* 0x3f00000038389820 */ /* 0x000fe20000400000 */
[----:B------:R1:W4:Y:S01]  /*4040*/  MUFU.EX2 R172, R65 ;  /* 0x0000004100ac7308 */ /* 0x0003220000000800 */
[----:B--2---:R-:W-:Y:S01]  /*4050*/  @!P2 FMUL R170, R170, R170 ;  /* 0x000000aaaaaaa220 */ /* 0x004fe20000400000 */
[----:B------:R-:W-:Y:S01]  /*4060*/  FSETP.GEU.AND P2, PT, R73, -126, PT ;  /* 0xc2fc00004900780b */ /* 0x000fe20003f4e000 */
[----:B------:R-:W-:Y:S01]  /*4070*/  FADD R63, R24, R47 ;  /* 0x0000002f183f7221 */ /* 0x000fe20000000000 */
[----:B------:R-:W-:Y:S01]  /*4080*/  FADD R24, R25, R168 ;  /* 0x000000a819187221 */ /* 0x000fe20000000000 */
[----:B------:R-:W-:Y:S01]  /*4090*/  FADD R48, R48, R61 ;  /* 0x0000003d30307221 */ /* 0x000fe20000000000 */
[----:B------:R-:W-:Y:S01]  /*40a0*/  F2FP.BF16.F32.PACK_AB R175, R175, R50 ;  /* 0x00000032afaf723e */ /* 0x000fe200000010ff */
[----:B------:R-:W-:Y:S01]  /*40b0*/  @!P3 FMUL R60, R60, 0.5 ;  /* 0x3f0000003c3cb820 */ /* 0x000fe20000400000 */
[----:B------:R-:W2:Y:S01]  /*40c0*/  MUFU.EX2 R17, R56 ;  /* 0x0000003800117308 */ /* 0x000ea20000000800 */
[----:B---3--:R-:W-:Y:S01]  /*40d0*/  @!P6 FMUL R21, R21, R21 ;  /* 0x000000151515e220 */ /* 0x008fe20000400000 */
[----:B------:R-:W-:Y:S01]  /*40e0*/  FSETP.GEU.AND P6, PT, R80, -126, PT ;  /* 0xc2fc00005000780b */ /* 0x000fe20003fce000 */
[----:B-1----:R-:W-:Y:S01]  /*40f0*/  FADD R65, R28, R51 ;  /* 0x000000331c417221 */ /* 0x002fe20000000000 */
[----:B------:R-:W-:Y:S01]  /*4100*/  FADD R63, R52, R63 ;  /* 0x0000003f343f7221 */ /* 0x000fe20000000000 */
[----:B------:R-:W-:Y:S01]  /*4110*/  FADD R28, R156, R21 ;  /* 0x000000159c1c7221 */ /* 0x000fe20000000000 */
[----:B------:R-:W-:Y:S01]  /*4120*/  F2FP.BF16.F32.PACK_AB R177, R177, R74 ;  /* 0x0000004ab1b1723e */ /* 0x000fe200000010ff */
[----:B------:R-:W-:Y:S01]  /*4130*/  @!P2 FMUL R73, R73, 0.5 ;  /* 0x3f0000004949a820 */ /* 0x000fe20000400000 */
[----:B------:R-:W1:Y:S01]  /*4140*/  MUFU.EX2 R19, R60 ;  /* 0x0000003c00137308 */ /* 0x000e620000000800 */
[----:B----4-:R-:W-:Y:S01]  /*4150*/  @!P5 FMUL R172, R172, R172 ;  /* 0x000000acacacd220 */ /* 0x010fe20000400000 */
[----:B------:R-:W-:Y:S01]  /*4160*/  FSETP.GEU.AND P5, PT, R81, -126, PT ;  /* 0xc2fc00005100780b */ /* 0x000fe20003fae000 */
[----:B------:R-:W-:Y:S01]  /*4170*/  FADD R65, R54, R65 ;  /* 0x0000004136417221 */ /* 0x000fe20000000000 */
[----:B------:R-:W-:Y:S01]  /*4180*/  FADD R44, R44, R63 ;  /* 0x0000003f2c2c7221 */ /* 0x000fe20000000000 */
[C---:B------:R-:W-:Y:S01]  /*4190*/  FADD R32, R33.reuse, R172 ;  /* 0x000000ac21207221 */ /* 0x040fe20000000000 */
[----:B------:R-:W-:Y:S01]  /*41a0*/  F2FP.BF16.F32.PACK_AB R156, R33, R156 ;  /* 0x0000009c219c723e */ /* 0x000fe200000010ff */
[----:B------:R-:W-:Y:S01]  /*41b0*/  @!P6 FMUL R80, R80, 0.5 ;  /* 0x3f0000005050e820 */ /* 0x000fe20000400000 */
[----:B------:R-:W3:Y:S01]  /*41c0*/  MUFU.EX2 R27, R72 ;  /* 0x00000048001b7308 */ /* 0x000ee20000000800 */
[----:B--2---:R-:W-:Y:S01]  /*41d0*/  @!P1 FMUL R17, R17, R17 ;  /* 0x0000001111119220 */ /* 0x004fe20000400000 */
[----:B------:R-:W-:Y:S01]  /*41e0*/  FSETP.GEU.AND P1, PT, R68, -126, PT ;  /* 0xc2fc00004400780b */ /* 0x000fe20003f2e000 */
[----:B------:R-:W-:Y:S01]  /*41f0*/  FADD R65, R48, R65 ;  /* 0x0000004130417221 */ /* 0x000fe20000000000 */
[----:B------:R-:W-:Y:S01]  /*4200*/  F2FP.BF16.F32.PACK_AB R172, R172, R21 ;  /* 0x00000015acac723e */ /* 0x000fe200000010ff */
[----:B------:R-:W-:Y:S01]  /*4210*/  FADD R6, R152, R17 ;  /* 0x0000001198067221 */ /* 0x000fe20000000000 */
[----:B------:R-:W-:Y:S01]  /*4220*/  F2FP.BF16.F32.PACK_AB R152, R25, R152 ;  /* 0x000000981998723e */ /* 0x000fe200000010ff */
[----:B------:R-:W-:Y:S01]  /*4230*/  @!P5 FMUL R81, R81, 0.5 ;  /* 0x3f0000005151d820 */ /* 0x000fe20000400000 */
[----:B------:R-:W2:Y:S01]  /*4240*/  MUFU.EX2 R176, R73 ;  /* 0x0000004900b07308 */ /* 0x000ea20000000800 */
[----:B-1----:R-:W-:Y:S01]  /*4250*/  @!P3 FMUL R19, R19, R19 ;  /* 0x000000131313b220 */ /* 0x002fe20000400000 */
[----:B------:R-:W-:-:S02]  /*4260*/  FSETP.GEU.AND P3, PT, R69, -126, PT ;  /* 0xc2fc00004500780b */ /* 0x000fc40003f6e000 */
[----:B------:R-:W-:-:S03]  /*4270*/  F2FP.BF16.F32.PACK_AB R168, R168, R17 ;  /* 0x00000011a8a8723e */ /* 0x000fc600000010ff */
[----:B------:R-:W-:Y:S01]  /*4280*/  @!P1 FMUL R68, R68, 0.5 ;  /* 0x3f00000044449820 */ /* 0x000fe20000400000 */
[----:B------:R-:W1:Y:S01]  /*4290*/  MUFU.EX2 R35, R80 ;  /* 0x0000005000237308 */ /* 0x000e620000000800 */
[----:B---3--:R-:W-:Y:S01]  /*42a0*/  @!P4 FMUL R27, R27, R27 ;  /* 0x0000001b1b1bc220 */ /* 0x008fe20000400000 */
[----:B------:R-:W-:-:S03]  /*42b0*/  FSETP.GEU.AND P4, PT, R76, -126, PT ;  /* 0xc2fc00004c00780b */ /* 0x000fc60003f8e000 */
[----:B------:R-:W-:Y:S01]  /*42c0*/  FADD R43, R160, R27 ;  /* 0x0000001ba02b7221 */ /* 0x000fe20000000000 */
[----:B------:R-:W-:Y:S01]  /*42d0*/  F2FP.BF16.F32.PACK_AB R160, R41, R160 ;  /* 0x000000a029a0723e */ /* 0x000fe200000010ff */
[----:B------:R-:W-:Y:S01]  /*42e0*/  @!P3 FMUL R69, R69, 0.5 ;  /* 0x3f0000004545b820 */ /* 0x000fe20000400000 */
[----:B------:R-:W3:Y:S01]  /*42f0*/  MUFU.EX2 R180, R81 ;  /* 0x0000005100b47308 */ /* 0x000ee20000000800 */
        /* <DEDUP_REMOVED lines=8> */
[----:B-1----:R-:W-:Y:S01]  /*4380*/  @!P6 FMUL R35, R35, R35 ;  /* 0x000000232323e220 */ /* 0x002fe20000400000 */
[----:B------:R-:W-:Y:S01]  /*4390*/  FSETP.GEU.AND P6, PT, R84, -126, PT ;  /* 0xc2fc00005400780b */ /* 0x000fe20003fce000 */
[----:B------:R-:W-:Y:S01]  /*43a0*/  FADD R40, R24, R47 ;  /* 0x0000002f18287221 */ /* 0x000fe20000000000 */
[----:B------:R-:W-:Y:S01]  /*43b0*/  F2FP.BF16.F32.PACK_AB R176, R176, R27 ;  /* 0x0000001bb0b0723e */ /* 0x000fe200000010ff */
[----:B------:R-:W-:Y:S01]  /*43c0*/  FADD R51, R164, R35 ;  /* 0x00000023a4337221 */ /* 0x000fe20000000000 */
[----:B------:R-:W-:Y:S01]  /*43d0*/  F2FP.BF16.F32.PACK_AB R164, R49, R164 ;  /* 0x000000a431a4723e */ /* 0x000fe200000010ff */
[----:B------:R-:W-:Y:S01]  /*43e0*/  @!P2 FMUL R77, R77, 0.5 ;  /* 0x3f0000004d4da820 */ /* 0x000fe20000400000 */
[----:B------:R-:W1:Y:S01]  /*43f0*/  MUFU.EX2 R174, R69 ;  /* 0x0000004500ae7308 */ /* 0x000e620000000800 */
[----:B---3--:R-:W-:Y:S01]  /*4400*/  @!P5 FMUL R180, R180, R180 ;  /* 0x000000b4b4b4d220 */ /* 0x008fe20000400000 */
[----:B------:R-:W-:Y:S01]  /*4410*/  FSETP.GEU.AND P5, PT, R5, -126, PT ;  /* 0xc2fc00000500780b */ /* 0x000fe20003fae000 */
[----:B------:R-:W-:-:S02]  /*4420*/  FADD R57, R28, R51 ;  /* 0x000000331c397221 */ /* 0x000fc40000000000 */
[----:B------:R-:W-:Y:S01]  /*4430*/  FADD R55, R49, R180 ;  /* 0x000000b431377221 */ /* 0x000fe20000000000 */
[----:B------:R-:W-:Y:S01]  /*4440*/  F2FP.BF16.F32.PACK_AB R180, R180, R35 ;  /* 0x00000023b4b4723e */ /* 0x000fe200000010ff */
[----:B------:R-:W-:Y:S01]  /*4450*/  @!P6 FMUL R84, R84, 0.5 ;  /* 0x3f0000005454e820 */ /* 0x000fe20000400000 */
[----:B------:R-:W3:Y:S01]  /*4460*/  MUFU.EX2 R31, R76 ;  /* 0x0000004c001f7308 */ /* 0x000ee20000000800 */
[----:B--2---:R-:W-:Y:S01]  /*4470*/  @!P1 FMUL R23, R23, R23 ;  /* 0x0000001717179220 */ /* 0x004fe20000400000 */
[----:B------:R-:W-:Y:S01]  /*4480*/  FADD R55, R32, R55 ;  /* 0x0000003720377221 */ /* 0x000fe20000000000 */
[----:B------:R-:W-:Y:S02]  /*4490*/  FADD R36, R36, R57 ;  /* 0x0000003924247221 */ /* 0x000fe40000000000 */
[----:B------:R-:W-:Y:S01]  /*44a0*/  FADD R24, R158, R23 ;  /* 0x000000179e187221 */ /* 0x000fe20000000000 */
[----:B------:R-:W-:Y:S01]  /*44b0*/  FADD R40, R40, R55 ;  /* 0x0000003728287221 */ /* 0x000fe20000000000 */
[----:B------:R-:W-:Y:S01]  /*44c0*/  @!P5 FMUL R5, R5, 0.5 ;  /* 0x3f0000000505d820 */ /* 0x000fe20000400000 */
[----:B------:R-:W2:Y:S01]  /*44d0*/  MUFU.EX2 R178, R77 ;  /* 0x0000004d00b27308 */ /* 0x000ea20000000800 */
[----:B-1----:R-:W-:Y:S01]  /*44e0*/  @!P3 FMUL R174, R174, R174 ;  /* 0x000000aeaeaeb220 */ /* 0x002fe20000400000 */
[----:B------:R-:W-:-:S03]  /*44f0*/  F2FP.BF16.F32.PACK_AB R158, R37, R158 ;  /* 0x0000009e259e723e */ /* 0x000fc600000010ff */
[----:B------:R-:W-:Y:S01]  /*4500*/  FADD R28, R37, R174 ;  /* 0x000000ae251c7221 */ /* 0x000fe20000000000 */
[----:B------:R-:W-:Y:S02]  /*4510*/  F2FP.BF16.F32.PACK_AB R174, R174, R23 ;  /* 0x00000017aeae723e */ /* 0x000fe400000010ff */
[----:B------:R-:W1:Y:S01]  /*4520*/  MUFU.EX2 R39, R84 ;  /* 0x0000005400277308 */ /* 0x000e620000000800 */
[----:B---3--:R-:W-:-:S04]  /*4530*/  @!P4 FMUL R31, R31, R31 ;  /* 0x0000001f1f1fc220 */ /* 0x008fc80000400000 */
[----:B------:R-:W-:Y:S01]  /*4540*/  FADD R32, R162, R31 ;  /* 0x0000001fa2207221 */ /* 0x000fe20000000000 */
[----:B------:R-:W-:Y:S02]  /*4550*/  F2FP.BF16.F32.PACK_AB R162, R45, R162 ;  /* 0x000000a22da2723e */ /* 0x000fe400000010ff */
[----:B------:R3:W4:Y:S01]  /*4560*/  MUFU.EX2 R182, R5 ;  /* 0x0000000500b67308 */ /* 0x0007220000000800 */
[----:B--2---:R-:W-:-:S04]  /*4570*/  @!P2 FMUL R178, R178, R178 ;  /* 0x000000b2b2b2a220 */ /* 0x004fc80000400000 */
[----:B------:R-:W-:Y:S01]  /*4580*/  FADD R43, R45, R178 ;  /* 0x000000b22d2b7221 */ /* 0x000fe20000000000 */
[----:B------:R-:W-:Y:S01]  /*4590*/  F2FP.BF16.F32.PACK_AB R178, R178, R31 ;  /* 0x0000001fb2b2723e */ /* 0x000fe200000010ff */
[----:B-1----:R-:W-:Y:S01]  /*45a0*/  @!P6 FMUL R39, R39, R39 ;  /* 0x000000272727e220 */ /* 0x002fe20000400000 */
[----:B---3--:R-:W-:Y:S01]  /*45b0*/  FADD R5, R154, R19 ;  /* 0x000000139a057221 */ /* 0x008fe20000000000 */
[----:B------:R-:W-:Y:S01]  /*45c0*/  FADD R6, R6, R43 ;  /* 0x0000002b06067221 */ /* 0x000fe20000000000 */
[----:B------:R-:W-:Y:S01]  /*45d0*/  F2FP.BF16.F32.PACK_AB R154, R29, R154 ;  /* 0x0000009a1d9a723e */ /* 0x000fe200000010ff */
[----:B------:R-:W-:Y:S01]  /*45e0*/  FADD R47, R166, R39 ;  /* 0x00000027a62f7221 */ /* 0x000fe20000000000 */
[----:B------:R-:W-:Y:S01]  /*45f0*/  FADD R5, R5, R32 ;  /* 0x0000002005057221 */ /* 0x000fe20000000000 */
[----:B------:R-:W-:Y:S01]  /*4600*/  F2FP.BF16.F32.PACK_AB R166, R53, R166 ;  /* 0x000000a635a6723e */ /* 0x000fe200000010ff */
[----:B----4-:R-:W-:Y:S01]  /*4610*/  @!P5 FMUL R182, R182, R182 ;  /* 0x000000b6b6b6d220 */ /* 0x010fe20000400000 */
[----:B------:R-:W-:-:S03]  /*4620*/  FADD R24, R24, R47 ;  /* 0x0000002f18187221 */ /* 0x000fc60000000000 */
[----:B------:R-:W-:Y:S01]  /*4630*/  FADD R51, R53, R182 ;  /* 0x000000b635337221 */ /* 0x000fe20000000000 */
[----:B------:R-:W-:Y:S01]  /*4640*/  FADD R5, R5, R24 ;  /* 0x0000001805057221 */ /* 0x000fe20000000000 */
[----:B------:R-:W-:Y:S02]  /*4650*/  F2FP.BF16.F32.PACK_AB R182, R182, R39 ;  /* 0x00000027b6b6723e */ /* 0x000fe400000010ff */
[----:B------:R-:W-:Y:S01]  /*4660*/  FADD R51, R28, R51 ;  /* 0x000000331c337221 */ /* 0x000fe20000000000 */
[----:B------:R-:W-:Y:S01]  /*4670*/  FADD R36, R36, R5 ;  /* 0x0000000524247221 */ /* 0x000fe20000000000 */
[----:B------:R-:W-:Y:S02]  /*4680*/  FADD R5, R44, R65 ;  /* 0x000000412c057221 */ /* 0x000fe40000000000 */
[----:B------:R-:W-:Y:S01]  /*4690*/  FADD R51, R6, R51 ;  /* 0x0000003306337221 */ /* 0x000fe20000000000 */
[----:B------:R-:W-:-:S03]  /*46a0*/  MOV R6, UR10 ;  /* 0x0000000a00067c02 */ /* 0x000fc60008000f00 */
[----:B------:R-:W-:Y:S01]  /*46b0*/  FADD R51, R40, R51 ;  /* 0x0000003328337221 */ /* 0x000fe20000000000 */
[----:B------:R1:W-:Y:S03]  /*46c0*/  SYNCS.ARRIVE.TRANS64.A1T0 RZ, [R6+UR18], RZ ;  /* 0x000000ff06ff79a7 */ /* 0x0003e60008100012 */
[----:B-1----:R-:W-:Y:S01]  /*46d0*/  FADD R6, R36, R51 ;  /* 0x0000003324067221 */ /* 0x002fe20000000000 */
[----:B------:R-:W-:Y:S06]  /*46e0*/  @!P0 BRA `(.L_x_19) ;  /* 0x0000000000048947 */ /* 0x000fec0003800000 */
[----:B------:R-:W-:Y:S01]  /*46f0*/  BPT.TRAP 0x1 ;  /* 0x000000040000795c */ /* 0x000fe20000300000 */
.L_x_19:
[----:B------:R-:W1:Y:S01]  /*4700*/  SYNCS.PHASECHK.TRANS64.TRYWAIT P1, [UR60+0x60008], R4 ;  /* 0x06000804ff0075a7 */ /* 0x000e62000802017c */
[----:B------:R-:W-:-:S06]  /*4710*/  ULOP3.LUT UR4, UR15, 0x4000000, URZ, 0xfc, !UPT ;  /* 0x040000000f047892 */ /* 0x000fcc000f8efc3f */
[----:B------:R-:W-:-:S05]  /*4720*/  MOV R14, UR4 ;  /* 0x00000004000e7c02 */ /* 0x000fca0008000f00 */
[----:B------:R2:W-:Y:S02]  /*4730*/  STL [R1+0x4], R14 ;  /* 0x0000040e01007387 */ /* 0x0005e40000100800 */
[----:B-12---:R-:W-:Y:S05]  /*4740*/  @!P1 BRA `(.L_x_20) ;  /* 0x000000bc00d89947 */ /* 0x006fea0003800000 */
.L_x_116:
[----:B------:R-:W2:Y:S01]  /*4750*/  LDL R14, [R1+0x4] ;  /* 0x00000400010e7983 */ /* 0x000ea20000100800 */
[----:B------:R-:W-:Y:S01]  /*4760*/  WARPGROUP.ARRIVE ;  /* 0x00000000000079c5 */ /* 0x000fe20000000000 */
[----:B------:R-:W-:Y:S01]  /*4770*/  UMOV UR7, 0x40000040 ;  /* 0x4000004000077882 */ /* 0x000fe20000000000 */
[----:B------:R-:W-:Y:S02]  /*4780*/  F2FP.BF16.F32.PACK_AB R183, R12, R183 ;  /* 0x000000b70cb7723e */ /* 0x000fe400000010ff */
[----:B--2---:R-:W-:-:S13]  /*4790*/  R2UR UR5, R14 ;  /* 0x000000000e0572ca */ /* 0x004fda00000e0000 */
[----:B------:R-:W-:-:S07]  /*47a0*/  UIADD3 UR4, UR5, 0x1000, URZ ;  /* 0x0000100005047890 */ /* 0x000fce000fffe03f */
[----:B------:R-:W-:Y:S01]  /*47b0*/  UMOV UR6, UR4 ;  /* 0x0000000400067c82 */ /* 0x000fe20008000000 */
[----:B------:R-:W-:-:S09]  /*47c0*/  UIADD3 UR4, UR5, 0x1080, URZ ;  /* 0x0000108005047890 */ /* 0x000fd2000fffe03f */
[----:B------:R-:W-:Y:S01]  /*47d0*/  HGMMA.64x256x16.F32.BF16 R24, R152, gdesc[UR4].tnspB, RZ, !UPT, gsb0 ;  /* 0x43e0000498187df0 */ /* 0x000fe2000c0018ff */
[----:B------:R-:W-:Y:S01]  /*47e0*/  UMOV UR7, 0x40000040 ;  /* 0x4000004000077882 */ /* 0x000fe20000000000 */
[----:B------:R-:W-:Y:S01]  /*47f0*/  UMOV UR6, UR4 ;  /* 0x0000000400067c82 */ /* 0x000fe20008000000 */
[----:B------:R-:W-:Y:S01]  /*4800*/  UIADD3 UR4, UR5, 0x1100, URZ ;  /* 0x0000110005047890 */ /* 0x000fe2000fffe03f */
[----:B------:R-:W-:Y:S02]  /*4810*/  WARPGROUP.DEPBAR.LE gsb0, 0x0 ;  /* 0x00008000000079c5 */ /* 0x000fe40000010000 */
[----:B------:R-:W-:-:S15]  /*4820*/  WARPGROUP.ARRIVE ;  /* 0x00000000000079c5 */ /* 0x000fde0000000000 */
[----:B------:R-:W-:-:S07]  /*4830*/  NOP ;  /* 0x0000000000007918 */ /* 0x000fce0000000000 */
[----:B------:R-:W-:Y:S01]  /*4840*/  HGMMA.64x256x16.F32.BF16 R24, R156, gdesc[UR4].tnspB, R24, gsb0 ;  /* 0x43e000049c187df0 */ /* 0x000fe20008001818 */
[----:B------:R-:W-:Y:S01]  /*4850*/  UMOV UR6, UR4 ;  /* 0x0000000400067c82 */ /* 0x000fe20008000000 */
[----:B------:R-:W-:Y:S01]  /*4860*/  UMOV UR7, 0x40000040 ;  /* 0x4000004000077882 */ /* 0x000fe20000000000 */
        /* <DEDUP_REMOVED lines=35> */
[----:B------:R-:W-:Y:S02]  /*4aa0*/  WARPGROUP.DEPBAR.LE gsb0, 0x0 ;  /* 0x00008000000079c5 */ /* 0x000fe40000010000 */
[----:B------:R-:W-:-:S15]  /*4ab0*/  WARPGROUP.ARRIVE ;  /* 0x00000000000079c5 */ /* 0x000fde0000000000 */
[----:B------:R-:W-:-:S08]  /*4ac0*/  NOP ;  /* 0x0000000000007918 */ /* 0x000fd00000000000 */
[----:B------:R-:W-:Y:S03]  /*4ad0*/  HGMMA.64x256x16.F32.BF16 R24, R180, gdesc[UR4].tnspB, R24, gsb0 ;  /* 0x43e00004b4187df0 */ /* 0x000fe60008001818 */
[----:B------:R-:W-:Y:S02]  /*4ae0*/  WARPGROUP.DEPBAR.LE gsb0, 0x0 ;  /* 0x00008000000079c5 */ /* 0x000fe40000010000 */
[----:B------:R-:W-:Y:S05]  /*4af0*/  @!P0 BRA `(.L_x_21) ;  /* 0x0000000000048947 */ /* 0x000fea0003800000 */
[----:B------:R-:W-:Y:S01]  /*4b00*/  BPT.TRAP 0x1 ;  /* 0x000000040000795c */ /* 0x000fe20000300000 */
.L_x_21:
[----:B------:R-:W-:Y:S01]  /*4b10*/  UISETP.GT.U32.AND UP0, UPT, UR14, 0x1, UPT ;  /* 0x000000010e00788c */ /* 0x000fe2000bf04070 */
[----:B-1----:R-:W-:Y:S01]  /*4b20*/  MOV R4, RZ ;  /* 0x000000ff00047202 */ /* 0x002fe20000000f00 */
[----:B------:R-:W-:-:S04]  /*4b30*/  UIADD3 UR4, UR60, 0x60028, URZ ;  /* 0x000600283c047890 */ /* 0x000fc8000fffe03f */
[----:B------:R-:W-:Y:S01]  /*4b40*/  PLOP3.LUT P1, PT, PT, PT, UP0, 0x80, 0x0 ;  /* 0x000000000000781c */ /* 0x000fe20003f2f008 */
[----:B------:R-:W-:-:S09]  /*4b50*/  UPRMT UR4, URZ, 0x654, UR4 ;  /* 0x000006543f047896 */ /* 0x000fd20008000004 */
[----:B------:R-:W-:Y:S03]  /*4b60*/  SYNCS.ARRIVE.TRANS64.RED.A1T0 RZ, [UR4], RZ ;  /* 0x000000ffffff79a7 */ /* 0x000fe60008100404 */
[----:B------:R-:W-:Y:S05]  /*4b70*/  @P1 BRA `(.L_x_22) ;  /* 0x0000000000041947 */ /* 0x000fea0003800000 */
[----:B------:R-:W-:Y:S01]  /*4b80*/  BPT.TRAP 0x1 ;  /* 0x000000040000795c */ /* 0x000fe20000300000 */
.L_x_22:
[C---:B------:R-:W-:Y:S01]  /*4b90*/  ISETP.GE.AND P2, PT, R13.reuse, 0x3, PT ;  /* 0x000000030d00780c */ /* 0x040fe20003f46270 */
[----:B------:R-:W-:Y:S01]  /*4ba0*/  UMOV UR7, 0x1 ;  /* 0x0000000100077882 */ /* 0x000fe20000000000 */
[----:B------:R-:W-:Y:S01]  /*4bb0*/  UMOV UR4, 0x2 ;  /* 0x0000000200047882 */ /* 0x000fe20000000000 */
[----:B------:R-:W-:Y:S02]  /*4bc0*/  IADD3 R0, R0, 0x80, RZ ;  /* 0x0000008000007810 */ /* 0x000fe40007ffe0ff */
[----:B------:R-:W-:-:S08]  /*4bd0*/  IADD3 R13, R13, -0x1, RZ ;  /* 0xffffffff0d0d7810 */ /* 0x000fd00007ffe0ff */
[----:B------:R-:W-:Y:S05]  /*4be0*/  @!P2 BRA `(.L_x_23) ;  /* 0x000000340050a947 */ /* 0x000fea0003800000 */
[----:B------:R-:W-:Y:S01]  /*4bf0*/  MOV R14, R7 ;  /* 0x00000007000e7202 */ /* 0x000fe20000000f00 */
[----:B------:R-:W-:Y:S01]  /*4c00*/  UMOV UR4, 0x2 ;  /* 0x0000000200047882 */ /* 0x000fe20000000000 */
[----:B------:R-:W-:Y:S01]  /*4c10*/  MOV R12, R15 ;  /* 0x0000000f000c7202 */ /* 0x000fe20000000f00 */
[----:B------:R-:W-:Y:S01]  /*4c20*/  UMOV UR7, 0x1 ;  /* 0x0000000100077882 */ /* 0x000fe20000000000 */
[----:B------:R-:W-:Y:S01]  /*4c30*/  MOV R4, RZ ;  /* 0x000000ff00047202 */ /* 0x000fe20000000f00 */
[----:B------:R-:W-:-:S06]  /*4c40*/  ULDC UR5, c[0x0][0x604] ;  /* 0x0001810000057ab9 */ /* 0x000fcc0000000800 */
.L_x_34:
[----:B------:R-:W-:-:S13]  /*4c50*/  PLOP3.LUT P3, PT, PT, PT, UP1, 0x80, 0x0 ;  /* 0x000000000000781c */ /* 0x000fda0003f6f018 */
[----:B------:R-:W-:Y:S05]  /*4c60*/  @!P3 BRA `(.L_x_24) ;  /* 0x000000000004b947 */ /* 0x000fea0003800000 */
[----:B------:R-:W-:Y:S01]  /*4c70*/  BPT.TRAP 0x1 ;  /* 0x000000040000795c */ /* 0x000fe20000300000 */
.L_x_24:
[----:B------:R-:W-:Y:S01]  /*4c80*/  ULEA UR6, UR4, UR60, 0x3 ;  /* 0x0000003c04067291 */ /* 0x000fe2000f8e183f */
[----:B------:R-:W-:-:S08]  /*4c90*/  SHF.L.U32 R7, R4, 0x1f, RZ ;  /* 0x0000001f04077819 */ /* 0x000fd000000006ff */
[----:B------:R-:W1:Y:S02]  /*4ca0*/  SYNCS.PHASECHK.TRANS64.TRYWAIT P2, [UR6+0x60000], R7 ;  /* 0x06000007ff0075a7 */ /* 0x000e640008040146 */
[----:B-1----:R-:W-:Y:S05]  /*4cb0*/  @!P2 BRA `(.L_x_25) ;  /* 0x000000b80094a947 */ /* 0x002fea0003800000 */
.L_x_117:
[----:B-1----:R-:W2:Y:S04]  /*4cc0*/  LDL.64 R16, [R1+0x10] ;  /* 0x0000100001107983 */ /* 0x002ea80000100a00 */
[----:B------:R-:W3:Y:S01]  /*4cd0*/  LDL.64 R18, [R1+0x8] ;  /* 0x0000080001127983 */ /* 0x000ee20000100a00 */
[----:B------:R-:W-:Y:S01]  /*4ce0*/  MOV R7, UR45 ;  /* 0x0000002d00077c02 */ /* 0x000fe20008000f00 */
[----:B------:R-:W-:Y:S01]  /*4cf0*/  ULEA UR6, UR4, UR61, 0xc ;  /* 0x0000003d04067291 */ /* 0x000fe2000f8e603f */
[----:B------:R-:W-:Y:S01]  /*4d00*/  MOV R15, UR44 ;  /* 0x0000002c000f7c02 */ /* 0x000fe20008000f00 */
[----:B------:R-:W-:Y:S01]  /*4d10*/  WARPGROUP.ARRIVE ;  /* 0x00000000000079c5 */ /* 0x000fe20000000000 */
[----:B------:R-:W-:Y:S01]  /*4d20*/  UMOV UR47, 0x40000040 ;  /* 0x40000040002f7882 */ /* 0x000fe20000000000 */
[----:B------:R-:W-:Y:S01]  /*4d30*/  UIADD3 UR10, UR6, 0x2, URZ ;  /* 0x00000002060a7890 */ /* 0x000fe2000fffe03f */
[----:B------:R-:W-:Y:S01]  /*4d40*/  R2UR UR52, R8 ;  /* 0x00000000083472ca */ /* 0x000fe200000e0000 */
[----:B------:R-:W-:Y:S01]  /*4d50*/  UMOV UR51, 0x40000040 ;  /* 0x4000004000337882 */ /* 0x000fe20000000000 */
[----:B------:R-:W-:Y:S01]  /*4d60*/  UMOV UR46, UR6 ;  /* 0x00000006002e7c82 */ /* 0x000fe20008000000 */
[----:B------:R-:W-:Y:S01]  /*4d70*/  UMOV UR59, 0x40000040 ;  /* 0x40000040003b7882 */ /* 0x000fe20000000000 */
[----:B------:R-:W-:Y:S01]  /*4d80*/  R2UR UR53, R9 ;  /* 0x00000000093572ca */ /* 0x000fe200000e0000 */
[----:B------:R-:W-:Y:S01]  /*4d90*/  UMOV UR55, 0x40000040 ;  /* 0x4000004000377882 */ /* 0x000fe20000000000 */
[----:B------:R-:W-:Y:S01]  /*4da0*/  UMOV UR50, UR10 ;  /* 0x0000000a00327c82 */ /* 0x000fe20008000000 */
[----:B------:R-:W-:Y:S01]  /*4db0*/  UIADD3 UR10, UR6, 0x4, URZ ;  /* 0x00000004060a7890 */ /* 0x000fe2000fffe03f */
[----:B------:R-:W-:Y:S01]  /*4dc0*/  UMOV UR11, 0x40000040 ;  /* 0x40000040000b7882 */ /* 0x000fe20000000000 */
[----:B------:R-:W-:Y:S01]  /*4dd0*/  UIADD3 UR14, UR6, 0x402, URZ ;  /* 0x00000402060e7890 */ /* 0x000fe2000fffe03f */
[----:B------:R-:W-:Y:S01]  /*4de0*/  UMOV UR15, 0x40000040 ;  /* 0x40000040000f7882 */ /* 0x000fe20000000000 */
[----:B------:R-:W-:-:S03]  /*4df0*/  UIADD3 UR18, UR6, 0x404, URZ ;  /* 0x0000040406127890 */ /* 0x000fc6000fffe03f */
        /* <DEDUP_REMOVED lines=17> */
[----:B------:R-:W-:-:S04]  /*4f10*/  UIADD3 UR4, UR4, 0x1, URZ ;  /* 0x0000000104047890 */ /* 0x000fc8000fffe03f */
[----:B------:R-:W-:-:S04]  /*4f20*/  UISETP.NE.AND UP0, UPT, UR4, 0x5, UPT ;  /* 0x000000050400788c */ /* 0x000fc8000bf05270 */
[----:B------:R-:W-:Y:S01]  /*4f30*/  USEL UR4, UR4, URZ, UP0 ;  /* 0x0000003f04047287 */ /* 0x000fe20008000000 */
[----:B--2---:R-:W-:Y:S02]  /*4f40*/  R2UR UR44, R16 ;  /* 0x00000000102c72ca */ /* 0x004fe400000e0000 */
[----:B------:R-:W-:Y:S02]  /*4f50*/  R2UR UR45, R17 ;  /* 0x00000000112d72ca */ /* 0x000fe400000e0000 */
[----:B------:R-:W-:Y:S02]  /*4f60*/  MOV R16, UR49 ;  /* 0x0000003100107c02 */ /* 0x000fe40008000f00 */
[----:B------:R-:W-:Y:S02]  /*4f70*/  MOV R17, UR48 ;  /* 0x0000003000117c02 */ /* 0x000fe40008000f00 */
[----:B---3--:R-:W-:Y:S02]  /*4f80*/  R2UR UR48, R18 ;  /* 0x00000000123072ca */ /* 0x008fe400000e0000 */
[----:B------:R-:W-:-:S02]  /*4f90*/  R2UR UR49, R19 ;  /* 0x00000000133172ca */ /* 0x000fc400000e0000 */
[----:B------:R-:W-:Y:S02]  /*4fa0*/  MOV R18, UR57 ;  /* 0x0000003900127c02 */ /* 0x000fe40008000f00 */
[----:B------:R-:W-:Y:S01]  /*4fb0*/  MOV R19, UR56 ;  /* 0x0000003800137c02 */ /* 0x000fe20008000f00 */
[----:B------:R-:W-:Y:S01]  /*4fc0*/  HGMMA.64x128x16.F32.BF16 R152, gdesc[UR44], RZ, !UPT, gsb0 ;  /* 0x01e000002c9879f0 */ /* 0x000fe2000c0018ff */
[----:B------:R-:W-:Y:S01]  /*4fd0*/  R2UR UR56, R10 ;  /* 0x000000000a3872ca */ /* 0x000fe200000e0000 */
[----:B------:R-:W-:Y:S01]  /*4fe0*/  UIADD3 UR46, UR6, 0xc02, URZ ;  /* 0x00000c02062e7890 */ /* 0x000fe2000fffe03f */
[----:B------:R-:W-:Y:S01]  /*4ff0*/  R2UR UR57, R11 ;  /* 0x000000000b3972ca */ /* 0x000fe200000e0000 */
[----:B------:R-:W-:Y:S01]  /*5000*/  UMOV UR47, 0x40000040 ;  /* 0x40000040002f7882 */ /* 0x000fe20000000000 */
[----:B------:R-:W-:Y:S02]  /*5010*/  R2UR UR45, R7 ;  /* 0x00000000072d72ca */ /* 0x000fe400000e0000 */
[----:B------:R-:W-:Y:S01]  /*5020*/  R2UR UR44, R15 ;  /* 0x000000000f2c72ca */ /* 0x000fe200000e0000 */
[----:B------:R-:W-:-:S02]  /*5030*/  WARPGROUP.DEPBAR.LE gsb0, 0x0 ;  /* 0x00008000000079c5 */ /* 0x000fc40000010000 */
[----:B------:R-:W-:-:S06]  /*5040*/  WARPGROUP.ARRIVE ;  /* 0x00000000000079c5 */ /* 0x000fcc0000000000 */
[----:B------:R-:W-:Y:S01]  /*5050*/  HGMMA.64x128x16.F32.BF16 R152, gdesc[UR48], R152, gsb0 ;  /* 0x01e00000309879f0 */ /* 0x000fe20008001898 */
[----:B------:R-:W-:Y:S01]  /*5060*/  R2UR UR49, R16 ;  /* 0x00000000103172ca */ /* 0x000fe200000e0000 */
[----:B------:R-:W-:Y:S01]  /*5070*/  UIADD3 UR50, UR6, 0xc04, URZ ;  /* 0x00000c0406327890 */ /* 0x000fe2000fffe03f */
[----:B------:R-:W-:Y:S01]  /*5080*/  R2UR UR48, R17 ;  /* 0x00000000113072ca */ /* 0x000fe200000e0000 */
[----:B------:R-:W-:Y:S01]  /*5090*/  UMOV UR51, 0x40000040 ;  /* 0x4000004000337882 */ /* 0x000fe20000000000 */
[----:B------:R-:W-:Y:S02]  /*50a0*/  WARPGROUP.DEPBAR.LE gsb0, 0x0 ;  /* 0x00008000000079c5 */ /* 0x000fe40000010000 */
[----:B------:R-:W-:-:S06]  /*50b0*/  WARPGROUP.ARRIVE ;  /* 0x00000000000079c5 */ /* 0x000fcc0000000000 */
[----:B------:R-:W-:Y:S01]  /*50c0*/  HGMMA.64x128x16.F32.BF16 R152, gdesc[UR56], R152, gsb0 ;  /* 0x01e00000389879f0 */ /* 0x000fe20008001898 */
[----:B------:R-:W-:Y:S01]  /*50d0*/  R2UR UR57, R18 ;  /* 0x00000000123972ca */ /* 0x000fe200000e0000 */
[----:B------:R-:W-:Y:S01]  /*50e0*/  UIADD3 UR58, UR6, 0xc06, URZ ;  /* 0x00000c06063a7890 */ /* 0x000fe2000fffe03f */
[----:B------:R-:W-:Y:S01]  /*50f0*/  R2UR UR56, R19 ;  /* 0x00000000133872ca */ /* 0x000fe200000e0000 */
[----:B------:R-:W-:Y:S01]  /*5100*/  UMOV UR59, 0x40000040 ;  /* 0x40000040003b7882 */ /* 0x000fe20000000000 */
[----:B------:R-:W-:-:S06]  /*5110*/  USEL UR6, URZ, 0x1, UP0 ;  /* 0x000000013f067887 */ /* 0x000fcc0008000000 */
[----:B------:R-:W-:Y:S01]  /*5120*/  LOP3.LUT R4, R4, UR6, RZ, 0x3c, !PT ;  /* 0x0000000604047c12 */ /* 0x000fe2000f8e3cff */
[----:B------:R-:W-:Y:S02]  /*5130*/  WARPGROUP.DEPBAR.LE gsb0, 0x0 ;  /* 0x00008000000079c5 */ /* 0x000fe40000010000 */
[----:B------:R-:W-:-:S06]  /*5140*/  WARPGROUP.ARRIVE ;  /* 0x00000000000079c5 */ /* 0x000fcc0000000000 */
[----:B------:R-:W-:Y:S03]  /*5150*/  HGMMA.64x128x16.F32.BF16 R152, gdesc[UR52], R152, gsb0 ;  /* 0x01e00000349879f0 */ /* 0x000fe60008001898 */
[----:B------:R-:W-:Y:S02]  /*5160*/  WARPGROUP.DEPBAR.LE gsb0, 0x0 ;  /* 0x00008000000079c5 */ /* 0x000fe40000010000 */
[----:B------:R-:W-:-:S07]  /*5170*/  WARPGROUP.ARRIVE ;  /* 0x00000000000079c5 */ /* 0x000fce0000000000 */
        /* <DEDUP_REMOVED lines=35> */
[----:B------:R-:W-:Y:S05]  /*53b0*/  @!P3 BRA `(.L_x_26) ;  /* 0x000000000004b947 */ /* 0x000fea0003800000 */
[----:B------:R-:W-:Y:S01]  /*53c0*/  BPT.TRAP 0x1 ;  /* 0x000000040000795c */ /* 0x000fe20000300000 */
.L_x_26:
[----:B------:R-:W-:Y:S01]  /*53d0*/  FMNMX R16, R152, R14, !PT ;  /* 0x0000000e98107209 */ /* 0x000fe20007800000 */
[----:B------:R-:W-:-:S03]  /*53e0*/  ULEA UR6, UR4, UR60, 0x3 ;  /* 0x0000003c04067291 */ /* 0x000fc6000f8e183f */
[----:B------:R-:W-:-:S04]  /*53f0*/  FMNMX R7, R153, R16, !PT ;  /* 0x0000001099077209 */ /* 0x000fc80007800000 */
        /* <DEDUP_REMOVED lines=29> */
[----:B------:R-:W-:-:S05]  /*55d0*/  FMNMX R15, R213, R16, !PT ;  /* 0x00000010d50f7209 */ /* 0x000fca0007800000 */
[----:B------:R-:W1:Y:S02]  /*55e0*/  SHFL.BFLY PT, R16, R15, 0x1, 0x1f ;  /* 0x0c201f000f107f89 */ /* 0x000e6400000e0000 */
[----:B-1----:R-:W-:-:S05]  /*55f0*/  FMNMX R18, R15, R16, !PT ;  /* 0x000000100f127209 */ /* 0x002fca0007800000 */
[----:B------:R-:W1:Y:S02]  /*5600*/  SHFL.BFLY PT, R7, R18, 0x2, 0x1f ;  /* 0x0c401f0012077f89 */ /* 0x000e6400000e0000 */
[----:B-1----:R-:W-:Y:S02]  /*5610*/  FMNMX R7, R18, R7, !PT ;  /* 0x0000000712077209 */ /* 0x002fe40007800000 */
[----:B------:R-:W-:Y:S02]  /*5620*/  FMNMX R18, R154, R12, !PT ;  /* 0x0000000c9a127209 */ /* 0x000fe40007800000 */
[----:B------:R-:W-:Y:S02]  /*5630*/  FSETP.NEU.AND P2, PT, R7, -INF , PT ;  /* 0xff8000000700780b */ /* 0x000fe40003f4d000 */
[----:B------:R-:W-:Y:S02]  /*5640*/  FMNMX R15, R155, R18, !PT ;  /* 0x000000129b0f7209 */ /* 0x000fe40007800000 */
[----:B------:R-:W-:-:S02]  /*5650*/  FSEL R16, R7, RZ, P2 ;  /* 0x000000ff07107208 */ /* 0x000fc40001000000 */
[----:B------:R-:W-:-:S03]  /*5660*/  FMNMX R18, R158, R15, !PT ;  /* 0x0000000f9e127209 */ /* 0x000fc60007800000 */
[C---:B------:R-:W-:Y:S01]  /*5670*/  FMUL R17, R16.reuse, UR5 ;  /* 0x0000000510117c20 */ /* 0x040fe20008400000 */
[----:B------:R-:W-:Y:S01]  /*5680*/  FMNMX R15, R159, R18, !PT ;  /* 0x000000129f0f7209 */ /* 0x000fe20007800000 */
[----:B------:R-:W-:Y:S02]  /*5690*/  FADD R14, -R16, R14 ;  /* 0x0000000e100e7221 */ /* 0x000fe40000000100 */
[--C-:B------:R-:W-:Y:S01]  /*56a0*/  FFMA R152, R152, UR5, -R17.reuse ;  /* 0x0000000598987c23 */ /* 0x100fe20008000811 */
[--C-:B------:R-:W-:Y:S01]  /*56b0*/  FFMA R23, R153, UR5, -R17.reuse ;  /* 0x0000000599177c23 */ /* 0x100fe20008000811 */
[--C-:B------:R-:W-:Y:S01]  /*56c0*/  FFMA R157, R157, UR5, -R17.reuse ;  /* 0x000000059d9d7c23 */ /* 0x100fe20008000811 */
[--C-:B------:R-:W-:Y:S01]  /*56d0*/  FFMA R153, R156, UR5, -R17.reuse ;  /* 0x000000059c997c23 */ /* 0x100fe20008000811 */
[--C-:B------:R-:W-:Y:S01]  /*56e0*/  FFMA R156, R160, UR5, -R17.reuse ;  /* 0x00000005a09c7c23 */ /* 0x100fe20008000811 */
[----:B------:R-:W-:Y:S01]  /*56f0*/  FSETP.GEU.AND P6, PT, R152, -126, PT ;  /* 0xc2fc00009800780b */ /* 0x000fe20003fce000 */
        /* <DEDUP_REMOVED lines=9> */
[----:B------:R-:W-:Y:S01]  /*5790*/  FMNMX R18, R162, R15, !PT ;  /* 0x0000000fa2127209 */ /* 0x000fe20007800000 */
[--C-:B------:R-:W-:Y:S01]  /*57a0*/  FFMA R169, R169, UR5, -R17.reuse ;  /* 0x00000005a9a97c23 */ /* 0x100fe20008000811 */
[--C-:B------:R-:W-:Y:S01]  /*57b0*/  FFMA R173, R173, UR5, -R17.reuse ;  /* 0x00000005adad7c23 */ /* 0x100fe20008000811 */
[----:B------:R-:W-:Y:S01]  /*57c0*/  @!P6 FMUL R152, R152, 0.5 ;  /* 0x3f0000009898e820 */ /* 0x000fe20000400000 */
[----:B------:R-:W-:Y:S01]  /*57d0*/  FMNMX R15, R163, R18, !PT ;  /* 0x00000012a30f7209 */ /* 0x000fe20007800000 */
[----:B------:R-:W-:Y:S01]  /*57e0*/  @!P5 FMUL R23, R23, 0.5 ;  /* 0x3f0000001717d820 */ /* 0x000fe20000400000 */
[--C-:B------:R-:W-:Y:S01]  /*57f0*/  FFMA R172, R177, UR5, -R17.reuse ;  /* 0x00000005b1ac7c23 */ /* 0x100fe20008000811 */
[----:B------:R-:W-:Y:S01]  /*5800*/  @!P4 FMUL R157, R157, 0.5 ;  /* 0x3f0000009d9dc820 */ /* 0x000fe20000400000 */
[----:B------:R-:W-:Y:S01]  /*5810*/  FMNMX R18, R166, R15, !PT ;  /* 0x0000000fa6127209 */ /* 0x000fe20007800000 */
[----:B------:R-:W1:Y:S01]  /*5820*/  MUFU.EX2 R152, R152 ;  /* 0x0000009800987308 */ /* 0x000e620000000800 */
[----:B------:R-:W-:Y:S01]  /*5830*/  @!P3 FMUL R153, R153, 0.5 ;  /* 0x3f0000009999b820 */ /* 0x000fe20000400000 */
[----:B------:R-:W-:Y:S01]  /*5840*/  @!P2 FMUL R156, R156, 0.5 ;  /* 0x3f0000009c9ca820 */ /* 0x000fe20000400000 */
[----:B------:R-:W-:Y:S01]  /*5850*/  FMNMX R15, R167, R18, !PT ;  /* 0x00000012a70f7209 */ /* 0x000fe20007800000 */
[--C-:B------:R-:W-:Y:S01]  /*5860*/  FFMA R164, R176, UR5, -R17.reuse ;  /* 0x00000005b0a47c23 */ /* 0x100fe20008000811 */
[--C-:B------:R-:W-:Y:S01]  /*5870*/  FFMA R20, R180, UR5, -R17.reuse ;  /* 0x00000005b4147c23 */ /* 0x100fe20008000811 */
[--C-:B------:R-:W-:Y:S01]  /*5880*/  FFMA R181, R181, UR5, -R17.reuse ;  /* 0x00000005b5b57c23 */ /* 0x100fe20008000811 */
[----:B------:R-:W-:Y:S01]  /*5890*/  FMNMX R18, R170, R15, !PT ;  /* 0x0000000faa127209 */ /* 0x000fe20007800000 */
[----:B------:R-:W2:Y:S01]  /*58a0*/  MUFU.EX2 R23, R23 ;  /* 0x0000001700177308 */ /* 0x000ea20000000800 */
[--C-:B------:R-:W-:Y:S01]  /*58b0*/  FFMA R168, R184, UR5, -R17.reuse ;  /* 0x00000005b8a87c23 */ /* 0x100fe20008000811 */
[--C-:B------:R-:W-:Y:S01]  /*58c0*/  FFMA R19, R188, UR5, -R17.reuse ;  /* 0x00000005bc137c23 */ /* 0x100fe20008000811 */
[----:B------:R-:W-:Y:S01]  /*58d0*/  FMNMX R15, R171, R18, !PT ;  /* 0x00000012ab0f7209 */ /* 0x000fe20007800000 */
[--C-:B------:R-:W-:Y:S01]  /*58e0*/  FFMA R177, R185, UR5, -R17.reuse ;  /* 0x00000005b9b17c23 */ /* 0x100fe20008000811 */
[--C-:B------:R-:W-:Y:S01]  /*58f0*/  FFMA R189, R189, UR5, -R17.reuse ;  /* 0x00000005bdbd7c23 */ /* 0x100fe20008000811 */
[--C-:B------:R-:W-:Y:S01]  /*5900*/  FFMA R193, R193, UR5, -R17.reuse ;  /* 0x00000005c1c17c23 */ /* 0x100fe20008000811 */
[----:B------:R-:W-:Y:S01]  /*5910*/  FMNMX R18, R174, R15, !PT ;  /* 0x0000000fae127209 */ /* 0x000fe20007800000 */
[----:B------:R-:W3:Y:S01]  /*5920*/  MUFU.EX2 R216, R157 ;  /* 0x0000009d00d87308 */ /* 0x000ee20000000800 */
[----:B-1----:R-:W-:Y:S01]  /*5930*/  @!P6 FMUL R152, R152, R152 ;  /* 0x000000989898e220 */ /* 0x002fe20000400000 */
[----:B------:R-:W-:Y:S01]  /*5940*/  FSETP.GEU.AND P6, PT, R161, -126, PT ;  /* 0xc2fc0000a100780b */ /* 0x000fe20003fce000 */
[--C-:B------:R-:W-:Y:S01]  /*5950*/  FFMA R185, R197, UR5, -R17.reuse ;  /* 0x00000005c5b97c23 */ /* 0x100fe20008000811 */
[----:B------:R-:W-:Y:S01]  /*5960*/  FMNMX R15, R175, R18, !PT ;  /* 0x00000012af0f7209 */ /* 0x000fe20007800000 */
[--C-:B------:R-:W-:Y:S01]  /*5970*/  FFMA R184, R196, UR5, -R17.reuse ;  /* 0x00000005c4b87c23 */ /* 0x100fe20008000811 */
[--C-:B------:R-:W-:Y:S01]  /*5980*/  FFMA R176, R200, UR5, -R17.reuse ;  /* 0x00000005c8b07c23 */ /* 0x100fe20008000811 */
[--C-:B------:R-:W-:Y:S01]  /*5990*/  FFMA R188, R201, UR5, -R17.reuse ;  /* 0x00000005c9bc7c23 */ /* 0x100fe20008000811 */
[----:B------:R-:W1:Y:S01]  /*59a0*/  MUFU.EX2 R153, R153 ;  /* 0x0000009900997308 */ /* 0x000e620000000800 */
[----:B--2---:R-:W-:Y:S01]  /*59b0*/  @!P5 FMUL R23, R23, R23 ;  /* 0x000000171717d220 */ /* 0x004fe20000400000 */
[----:B------:R-:W-:Y:S01]  /*59c0*/  FSETP.GEU.AND P5, PT, R22, -126, PT ;  /* 0xc2fc00001600780b */ /* 0x000fe20003fae000 */
[--C-:B------:R-:W-:Y:S01]  /*59d0*/  FFMA R180, R208, UR5, -R17.reuse ;  /* 0x00000005d0b47c23 */ /* 0x100fe20008000811 */
[----:B------:R-:W-:Y:S01]  /*59e0*/  FMNMX R18, R178, R15, !PT ;  /* 0x0000000fb2127209 */ /* 0x000fe20007800000 */
[--C-:B------:R-:W-:Y:S01]  /*59f0*/  FFMA R196, R209, UR5, -R17.reuse ;  /* 0x00000005d1c47c23 */ /* 0x100fe20008000811 */
[--C-:B------:R-:W-:Y:S01]  /*5a00*/  FFMA R212, R212, UR5, -R17.reuse ;  /* 0x00000005d4d47c23 */ /* 0x100fe20008000811 */
[----:B------:R-:W-:Y:S01]  /*5a10*/  @!P6 FMUL R161, R161, 0.5 ;  /* 0x3f000000a1a1e820 */ /* 0x000fe20000400000 */
[----:B------:R-:W2:Y:S01]  /*5a20*/  MUFU.EX2 R156, R156 ;  /* 0x0000009c009c7308 */ /* 0x000ea20000000800 */
[----:B---3--:R-:W-:Y:S01]  /*5a30*/  @!P4 FMUL R216, R216, R216 ;  /* 0x000000d8d8d8c220 */ /* 0x008fe20000400000 */
[----:B------:R-:W-:Y:S01]  /*5a40*/  FSETP.GEU.AND P4, PT, R160, -126, PT ;  /* 0xc2fc0000a000780b */ /* 0x000fe20003f8e000 */
[----:B------:R-:W-:Y:S01]  /*5a50*/  FFMA R197, R213, UR5, -R17 ;  /* 0x00000005d5c57c23 */ /* 0x000fe20008000811 */
[----:B------:R-:W-:Y:S01]  /*5a60*/  FMNMX R15, R179, R18, !PT ;  /* 0x00000012b30f7209 */ /* 0x000fe20007800000 */
[----:B------:R-:W-:-:S02]  /*5a70*/  FMUL R223, R14, UR5 ;  /* 0x000000050edf7c20 */ /* 0x000fc40008400000 */
[----:B------:R-:W-:Y:S01]  /*5a80*/  @!P5 FMUL R22, R22, 0.5 ;  /* 0x3f0000001616d820 */ /* 0x000fe20000400000 */
[----:B------:R-:W3:Y:S01]  /*5a90*/  MUFU.EX2 R157, R161 ;  /* 0x000000a1009d7308 */ /* 0x000ee20000000800 */
[----:B-1----:R-:W-:Y:S01]  /*5aa0*/  @!P3 FMUL R153, R153, R153 ;  /* 0x000000999999b220 */ /* 0x002fe20000400000 */
[----:B------:R-:W-:Y:S02]  /*5ab0*/  FSETP.GEU.AND P3, PT, R165, -126, PT ;  /* 0xc2fc0000a500780b */ /* 0x000fe40003f6e000 */
[----:B------:R-:W-:-:S03]  /*5ac0*/  FMNMX R18, R182, R15, !PT ;  /* 0x0000000fb6127209 */ /* 0x000fc60007800000 */
[----:B------:R-:W-:Y:S01]  /*5ad0*/  @!P4 FMUL R160, R160, 0.5 ;  /* 0x3f000000a0a0c820 */ /* 0x000fe20000400000 */
[----:B------:R-:W1:Y:S01]  /*5ae0*/  MUFU.EX2 R22, R22 ;  /* 0x0000001600167308 */ /* 0x000e620000000800 */
[----:B--2---:R-:W-:Y:S01]  /*5af0*/  @!P2 FMUL R156, R156, R156 ;  /* 0x0000009c9c9ca220 */ /* 0x004fe20000400000 */
[----:B------:R-:W-:Y:S02]  /*5b00*/  FSETP.GEU.AND P2, PT, R169, -126, PT ;  /* 0xc2fc0000a900780b */ /* 0x000fe40003f4e000 */
[----:B------:R-:W-:-:S03]  /*5b10*/  FMNMX R15, R183, R18, !PT ;  /* 0x00000012b70f7209 */ /* 0x000fc60007800000 */
[----:B------:R-:W-:Y:S01]  /*5b20*/  @!P3 FMUL R165, R165, 0.5 ;  /* 0x3f000000a5a5b820 */ /* 0x000fe20000400000 */
[----:B------:R-:W2:Y:S01]  /*5b30*/  MUFU.EX2 R160, R160 ;  /* 0x000000a000a07308 */ /* 0x000ea20000000800 */
[----:B---3--:R-:W-:Y:S01]  /*5b40*/  @!P6 FMUL R157, R157, R157 ;  /* 0x0000009d9d9de220 */ /* 0x008fe20000400000 */
[----:B------:R-:W-:Y:S02]  /*5b50*/  FSETP.GEU.AND P6, PT, R21, -126, PT ;  /* 0xc2fc00001500780b */ /* 0x000fe40003fce000 */
[----:B------:R-:W-:-:S03]  /*5b60*/  FMNMX R18, R186, R15, !PT ;  /* 0x0000000fba127209 */ /* 0x000fc60007800000 */
        /* <DEDUP_REMOVED lines=27> */
[----:B------:R-:W-:Y:S01]  /*5d20*/  FMNMX R18, R198, R15, !PT ;  /* 0x0000000fc6127209 */ /* 0x000fe20007800000 */
[----:B---3--:R-:W-:Y:S01]  /*5d30*/  @!P5 FMUL R169, R169, R169 ;  /* 0x000000a9a9a9d220 */ /* 0x008fe20000400000 */
[----:B------:R-:W-:Y:S02]  /*5d40*/  FSETP.GEU.AND P5, PT, R168, -126, PT ;  /* 0xc2fc0000a800780b */ /* 0x000fe40003fae000 */
[----:B------:R-:W-:Y:S02]  /*5d50*/  FMNMX R15, R199, R18, !PT ;  /* 0x00000012c70f7209 */ /* 0x000fe40007800000 */
[----:B------:R-:W-:Y:S01]  /*5d60*/  @!P6 FMUL R181, R181, 0.5 ;  /* 0x3f000000b5b5e820 */ /* 0x000fe20000400000 */
[----:B------:R-:W3:Y:S01]  /*5d70*/  MUFU.EX2 R20, R20 ;  /* 0x0000001400147308 */ /* 0x000ee20000000800 */
[----:B-1----:R-:W-:Y:S01]  /*5d80*/  @!P4 FMUL R172, R172, R172 ;  /* 0x000000acacacc220 */ /* 0x002fe20000400000 */
[----:B------:R-:W-:-:S02]  /*5d90*/  FSETP.GEU.AND P4, PT, R19, -126, PT ;  /* 0xc2fc00001300780b */ /* 0x000fc40003f8e000 */
[----:B------:R-:W-:-:S04]  /*5da0*/  FMNMX R18, R202, R15, !PT ;  /* 0x0000000fca127209 */ /* 0x000fc80007800000 */
[----:B------:R1:W4:Y:S01]  /*5db0*/  MUFU.EX2 R173, R181 ;  /* 0x000000b500ad7308 */ /* 0x0003220000000800 */
[----:B------:R-:W-:Y:S01]  /*5dc0*/  FMNMX R15, R203, R18, !PT ;  /* 0x00000012cb0f7209 */ /* 0x000fe20007800000 */
[----:B--2---:R-:W-:Y:S01]  /*5dd0*/  @!P3 FMUL R164, R164, R164 ;  /* 0x000000a4a4a4b220 */ /* 0x004fe20000400000 */
[----:B------:R-:W-:Y:S01]  /*5de0*/  @!P5 FMUL R168, R168, 0.5 ;  /* 0x3f000000a8a8d820 */ /* 0x000fe20000400000 */
[----:B------:R-:W-:Y:S02]  /*5df0*/  FSETP.GEU.AND P3, PT, R177, -126, PT ;  /* 0xc2fc0000b100780b */ /* 0x000fe40003f6e000 */
[----:B------:R-:W-:Y:S01]  /*5e00*/  FMNMX R18, R206, R15, !PT ;  /* 0x0000000fce127209 */ /* 0x000fe20007800000 */
[----:B------:R-:W-:Y:S01]  /*5e10*/  @!P4 FMUL R19, R19, 0.5 ;  /* 0x3f0000001313c820 */ /* 0x000fe20000400000 */
[----:B-1----:R-:W-:Y:S02]  /*5e20*/  FFMA R181, R192, UR5, -R17 ;  /* 0x00000005c0b57c23 */ /* 0x002fe40008000811 */
[----:B------:R-:W-:Y:S01]  /*5e30*/  FMNMX R15, R207, R18, !PT ;  /* 0x00000012cf0f7209 */ /* 0x000fe20007800000 */
[----:B------:R-:W1:Y:S01]  /*5e40*/  MUFU.EX2 R168, R168 ;  /* 0x000000a800a87308 */ /* 0x000e620000000800 */
[----:B---3--:R-:W-:Y:S01]  /*5e50*/  @!P2 FMUL R20, R20, R20 ;  /* 0x000000141414a220 */ /* 0x008fe20000400000 */
[----:B------:R-:W-:-:S02]  /*5e60*/  FSETP.GEU.AND P2, PT, R189, -126, PT ;  /* 0xc2fc0000bd00780b */ /* 0x000fc40003f4e000 */
[----:B------:R-:W-:Y:S01]  /*5e70*/  FMNMX R18, R210, R15, !PT ;  /* 0x0000000fd2127209 */ /* 0x000fe20007800000 */
[----:B----4-:R-:W-:Y:S01]  /*5e80*/  @!P6 FMUL R173, R173, R173 ;  /* 0x000000adadade220 */ /* 0x010fe20000400000 */
[----:B------:R-:W-:Y:S02]  /*5e90*/  FSETP.GEU.AND P6, PT, R181, -126, PT ;  /* 0xc2fc0000b500780b */ /* 0x000fe40003fce000 */
[----:B------:R-:W2:Y:S01]  /*5ea0*/  MUFU.EX2 R19, R19 ;  /* 0x0000001300137308 */ /* 0x000ea20000000800 */
[----:B------:R-:W-:Y:S01]  /*5eb0*/  FMNMX R15, R211, R18, !PT ;  /* 0x00000012d30f7209 */ /* 0x000fe20007800000 */
[----:B------:R-:W-:-:S03]  /*5ec0*/  @!P3 FMUL R177, R177, 0.5 ;  /* 0x3f000000b1b1b820 */ /* 0x000fc60000400000 */
[----:B------:R-:W-:Y:S02]  /*5ed0*/  FMNMX R18, R214, R15, !PT ;  /* 0x0000000fd6127209 */ /* 0x000fe40007800000 */
[----:B------:R-:W-:Y:S01]  /*5ee0*/  @!P2 FMUL R189, R189, 0.5 ;  /* 0x3f000000bdbda820 */ /* 0x000fe20000400000 */
[----:B------:R-:W3:Y:S01]  /*5ef0*/  MUFU.EX2 R177, R177 ;  /* 0x000000b100b17308 */ /* 0x000ee20000000800 */
[----:B------:R-:W-:Y:S01]  /*5f00*/  FMNMX R18, R215, R18, !PT ;  /* 0x00000012d7127209 */ /* 0x000fe20007800000 */
[----:B-1----:R-:W-:Y:S01]  /*5f10*/  @!P5 FMUL R168, R168, R168 ;  /* 0x000000a8a8a8d220 */ /* 0x002fe20000400000 */
[----:B------:R-:W-:Y:S01]  /*5f20*/  FSETP.GEU.AND P5, PT, R193, -126, PT ;  /* 0xc2fc0000c100780b */ /* 0x000fe20003fae000 */
[----:B------:R-:W-:Y:S02]  /*5f30*/  @!P6 FMUL R181, R181, 0.5 ;  /* 0x3f000000b5b5e820 */ /* 0x000fe40000400000 */
[----:B------:R-:W1:Y:S01]  /*5f40*/  SHFL.BFLY PT, R15, R18, 0x1, 0x1f ;  /* 0x0c201f00120f7f89 */ /* 0x000e6200000e0000 */
[----:B------:R-:W-:Y:S01]  /*5f50*/  FADD R213, R152, R168 ;  /* 0x000000a898d57221 */ /* 0x000fe20000000000 */
[----:B------:R4:W5:Y:S01]  /*5f60*/  MUFU.EX2 R192, R189 ;  /* 0x000000bd00c07308 */ /* 0x0009620000000800 */
[----:B--2---:R-:W-:Y:S01]  /*5f70*/  @!P4 FMUL R19, R19, R19 ;  /* 0x000000131313c220 */ /* 0x004fe20000400000 */
[----:B------:R-:W-:-:S02]  /*5f80*/  FSETP.GEU.AND P4, PT, R185, -126, PT ;  /* 0xc2fc0000b900780b */ /* 0x000fc40003f8e000 */
[----:B------:R-:W-:-:S04]  /*5f90*/  F2FP.BF16.F32.PACK_AB R152, R23, R152 ;  /* 0x000000981798723e */ /* 0x000fc800000010ff */
[----:B------:R-:W2:Y:S01]  /*5fa0*/  MUFU.EX2 R181, R181 ;  /* 0x000000b500b57308 */ /* 0x000ea20000000800 */
[----:B---3--:R-:W-:Y:S01]  /*5fb0*/  @!P3 FMUL R177, R177, R177 ;  /* 0x000000b1b1b1b220 */ /* 0x008fe20000400000 */
[----:B------:R-:W-:Y:S01]  /*5fc0*/  @!P5 FMUL R193, R193, 0.5 ;  /* 0x3f000000c1c1d820 */ /* 0x000fe20000400000 */
[----:B------:R-:W-:Y:S01]  /*5fd0*/  FSETP.GEU.AND P3, PT, R184, -126, PT ;  /* 0xc2fc0000b800780b */ /* 0x000fe20003f6e000 */
[----:B----4-:R-:W-:Y:S02]  /*5fe0*/  FFMA R189, R205, UR5, -R17 ;  /* 0x00000005cdbd7c23 */ /* 0x010fe40008000811 */
[----:B------:R-:W-:Y:S01]  /*5ff0*/  F2FP.BF16.F32.PACK_AB R168, R177, R168 ;  /* 0x000000a8b1a8723e */ /* 0x000fe200000010ff */
[----:B------:R-:W-:Y:S01]  /*6000*/  @!P4 FMUL R185, R185, 0.5 ;  /* 0x3f000000b9b9c820 */ /* 0x000fe20000400000 */
[----:B------:R-:W3:Y:S01]  /*6010*/  MUFU.EX2 R193, R193 ;  /* 0x000000c100c17308 */ /* 0x000ee20000000800 */
[----:B-----5:R-:W-:Y:S01]  /*6020*/  @!P2 FMUL R192, R192, R192 ;  /* 0x000000c0c0c0a220 */ /* 0x020fe20000400000 */
[----:B------:R-:W-:-:S02]  /*6030*/  FSETP.GEU.AND P2, PT, R176, -126, PT ;  /* 0xc2fc0000b000780b */ /* 0x000fc40003f4e000 */
[----:B-1----:R-:W-:Y:S01]  /*6040*/  FMNMX R15, R18, R15, !PT ;  /* 0x0000000f120f7209 */ /* 0x002fe20007800000 */
[----:B------:R-:W-:-:S03]  /*6050*/  FFMA R18, R204, UR5, -R17 ;  /* 0x00000005cc127c23 */ /* 0x000fc60008000811 */
[----:B------:R-:W1:Y:S01]  /*6060*/  MUFU.EX2 R185, R185 ;  /* 0x000000b900b97308 */ /* 0x000e620000000800 */
[----:B--2---:R-:W-:Y:S01]  /*6070*/  @!P6 FMUL R181, R181, R181 ;  /* 0x000000b5b5b5e220 */ /* 0x004fe20000400000 */
[----:B------:R-:W-:Y:S01]  /*6080*/  FSETP.GEU.AND P6, PT, R188, -126, PT ;  /* 0xc2fc0000bc00780b */ /* 0x000fe20003fce000 */
[----:B------:R-:W-:Y:S01]  /*6090*/  @!P3 FMUL R184, R184, 0.5 ;  /* 0x3f000000b8b8b820 */ /* 0x000fe20000400000 */
[----:B------:R-:W2:Y:S03]  /*60a0*/  SHFL.BFLY PT, R200, R15, 0x2, 0x1f ;  /* 0x0c401f000fc87f89 */ /* 0x000ea600000e0000 */
[----:B------:R-:W-:Y:S02]  /*60b0*/  @!P2 FMUL R176, R176, 0.5 ;  /* 0x3f000000b0b0a820 */ /* 0x000fe40000400000 */
[----:B------:R-:W4:Y:S01]  /*60c0*/  MUFU.EX2 R184, R184 ;  /* 0x000000b800b87308 */ /* 0x000f220000000800 */
[----:B---3--:R-:W-:Y:S01]  /*60d0*/  @!P5 FMUL R193, R193, R193 ;  /* 0x000000c1c1c1d220 */ /* 0x008fe20000400000 */
[----:B------:R-:W-:-:S04]  /*60e0*/  FSETP.GEU.AND P5, PT, R18, -126, PT ;  /* 0xc2fc00001200780b */ /* 0x000fc80003fae000 */
[----:B------:R-:W-:Y:S01]  /*60f0*/  @!P6 FMUL R188, R188, 0.5 ;  /* 0x3f000000bcbce820 */ /* 0x000fe20000400000 */
[----:B-1----:R-:W-:Y:S01]  /*6100*/  @!P4 FMUL R185, R185, R185 ;  /* 0x000000b9b9b9c220 */ /* 0x002fe20000400000 */
[----:B------:R-:W-:Y:S01]  /*6110*/  FSETP.GEU.AND P4, PT, R180, -126, PT ;  /* 0xc2fc0000b400780b */ /* 0x000fe20003f8e000 */
[----:B------:R-:W1:Y:S06]  /*6120*/  MUFU.EX2 R176, R176 ;  /* 0x000000b000b07308 */ /* 0x000e6c0000000800 */
[----:B------:R-:W-:Y:S01]  /*6130*/  @!P5 FMUL R18, R18, 0.5 ;  /* 0x3f0000001212d820 */ /* 0x000fe20000400000 */
[----:B----4-:R-:W-:Y:S01]  /*6140*/  @!P3 FMUL R184, R184, R184 ;  /* 0x000000b8b8b8b220 */ /* 0x010fe20000400000 */
[----:B------:R-:W3:Y:S01]  /*6150*/  MUFU.EX2 R188, R188 ;  /* 0x000000bc00bc7308 */ /* 0x000ee20000000800 */
[----:B------:R-:W-:-:S02]  /*6160*/  FSETP.GEU.AND P3, PT, R189, -126, PT ;  /* 0xc2fc0000bd00780b */ /* 0x000fc40003f6e000 */
[----:B--2---:R-:W-:Y:S01]  /*6170*/  FMNMX R15, R15, R200, !PT ;  /* 0x000000c80f0f7209 */ /* 0x004fe20007800000 */
[----:B------:R-:W-:-:S04]  /*6180*/  @!P4 FMUL R180, R180, 0.5 ;  /* 0x3f000000b4b4c820 */ /* 0x000fc80000400000 */
[----:B------:R-:W2:Y:S01]  /*6190*/  MUFU.EX2 R18, R18 ;  /* 0x0000001200127308 */ /* 0x000ea20000000800 */
[----:B-1----:R-:W-:Y:S01]  /*61a0*/  @!P2 FMUL R176, R176, R176 ;  /* 0x000000b0b0b0a220 */ /* 0x002fe20000400000 */
[----:B------:R-:W-:-:S04]  /*61b0*/  FSETP.GEU.AND P2, PT, R196, -126, PT ;  /* 0xc2fc0000c400780b */ /* 0x000fc80003f4e000 */
[----:B------:R-:W-:Y:S02]  /*61c0*/  @!P3 FMUL R189, R189, 0.5 ;  /* 0x3f000000bdbdb820 */ /* 0x000fe40000400000 */
[----:B------:R-:W1:Y:S01]  /*61d0*/  MUFU.EX2 R180, R180 ;  /* 0x000000b400b47308 */ /* 0x000e620000000800 */
[----:B---3--:R-:W-:Y:S01]  /*61e0*/  @!P6 FMUL R188, R188, R188 ;  /* 0x000000bcbcbce220 */ /* 0x008fe20000400000 */
[----:B------:R-:W-:-:S04]  /*61f0*/  FSETP.NEU.AND P6, PT, R15, -INF , PT ;  /* 0xff8000000f00780b */ /* 0x000fc80003fcd000 */
[----:B------:R-:W-:Y:S01]  /*6200*/  FSEL R200, R15, RZ, P6 ;  /* 0x000000ff0fc87208 */ /* 0x000fe20003000000 */
[----:B------:R-:W-:Y:S01]  /*6210*/  @!P2 FMUL R196, R196, 0.5 ;  /* 0x3f000000c4c4a820 */ /* 0x000fe20000400000 */
[----:B------:R-:W-:Y:S01]  /*6220*/  FSETP.GEU.AND P6, PT, R212, -126, PT ;  /* 0xc2fc0000d400780b */ /* 0x000fe20003fce000 */
[----:B------:R-:W3:Y:S01]  /*6230*/  MUFU.EX2 R189, R189 ;  /* 0x000000bd00bd7308 */ /* 0x000ee20000000800 */
[----:B--2---:R-:W-:Y:S01]  /*6240*/  @!P5 FMUL R18, R18, R18 ;  /* 0x000000121212d220 */ /* 0x004fe20000400000 */
[C---:B------:R-:W-:Y:S01]  /*6250*/  FMUL R201, R200.reuse, UR5 ;  /* 0x00000005c8c97c20 */ /* 0x040fe20008400000 */
[----:B------:R-:W-:Y:S01]  /*6260*/  FSETP.GEU.AND P5, PT, R197, -126, PT ;  /* 0xc2fc0000c500780b */ /* 0x000fe20003fae000 */
[----:B------:R-:W-:Y:S01]  /*6270*/  FADD R200, -R200, R12 ;  /* 0x0000000cc8c87221 */ /* 0x000fe20000000100 */
[----:B------:R-:W-:Y:S01]  /*6280*/  FADD R12, R156, R181 ;  /* 0x000000b59c0c7221 */ /* 0x000fe20000000000 */
[--C-:B------:R-:W-:Y:S01]  /*6290*/  FFMA R205, R155, UR5, -R201.reuse ;  /* 0x000000059bcd7c23 */ /* 0x100fe200080008c9 */
[--C-:B------:R-:W-:Y:S01]  /*62a0*/  FFMA R154, R154, UR5, -R201.reuse ;  /* 0x000000059a9a7c23 */ /* 0x100fe200080008c9 */
[----:B-1----:R-:W-:Y:S01]  /*62b0*/  @!P4 FMUL R180, R180, R180 ;  /* 0x000000b4b4b4c220 */ /* 0x002fe20000400000 */
[----:B------:R-:W1:Y:S01]  /*62c0*/  MUFU.EX2 R196, R196 ;  /* 0x000000c400c47308 */ /* 0x000e620000000800 */
[--C-:B------:R-:W-:Y:S01]  /*62d0*/  FFMA R208, R158, UR5, -R201.reuse ;  /* 0x000000059ed07c23 */ /* 0x100fe200080008c9 */
[----:B------:R-:W-:Y:S01]  /*62e0*/  FSETP.GEU.AND P4, PT, R205, -126, PT ;  /* 0xc2fc0000cd00780b */ /* 0x000fe20003f8e000 */
[----:B------:R-:W-:Y:S01]  /*62f0*/  @!P6 FMUL R212, R212, 0.5 ;  /* 0x3f000000d4d4e820 */ /* 0x000fe20000400000 */
[--C-:B------:R-:W-:Y:S01]  /*6300*/  FFMA R204, R159, UR5, -R201.reuse ;  /* 0x000000059fcc7c23 */ /* 0x100fe200080008c9 */
[--C-:B------:R-:W-:Y:S01]  /*6310*/  FFMA R162, R162, UR5, -R201.reuse ;  /* 0x00000005a2a27c23 */ /* 0x100fe200080008c9 */
[--C-:B------:R-:W-:Y:S01]  /*6320*/  FFMA R167, R167, UR5, -R201.reuse ;  /* 0x00000005a7a77c23 */ /* 0x100fe200080008c9 */
[----:B------:R-:W-:Y:S01]  /*6330*/  @!P5 FMUL R197, R197, 0.5 ;  /* 0x3f000000c5c5d820 */ /* 0x000fe20000400000 */
[----:B------:R-:W2:Y:S01]  /*6340*/  MUFU.EX2 R17, R212 ;  /* 0x000000d400117308 */ /* 0x000ea20000000800 */
[----:B---3--:R-:W-:Y:S01]  /*6350*/  @!P3 FMUL R189, R189, R189 ;  /* 0x000000bdbdbdb220 */ /* 0x008fe20000400000 */
[----:B------:R-:W-:Y:S01]  /*6360*/  FSETP.GEU.AND P3, PT, R154, -126, PT ;  /* 0xc2fc00009a00780b */ /* 0x000fe20003f6e000 */
[--C-:B------:R-:W-:Y:S01]  /*6370*/  FFMA R171, R171, UR5, -R201.reuse ;  /* 0x00000005abab7c23 */ /* 0x100fe200080008c9 */
[--C-:B------:R-:W-:Y:S01]  /*6380*/  FFMA R175, R175, UR5, -R201.reuse ;  /* 0x00000005afaf7c23 */ /* 0x100fe200080008c9 */
[--C-:B------:R-:W-:Y:S01]  /*6390*/  FFMA R174, R174, UR5, -R201.reuse ;  /* 0x00000005aeae7c23 */ /* 0x100fe200080008c9 */
[--C-:B------:R-:W-:Y:S01]  /*63a0*/  FFMA R179, R179, UR5, -R201.reuse ;  /* 0x00000005b3b37c23 */ /* 0x100fe200080008c9 */
[----:B------:R-:W-:Y:S01]  /*63b0*/  @!P4 FMUL R205, R205, 0.5 ;  /* 0x3f000000cdcdc820 */ /* 0x000fe20000400000 */
[----:B------:R-:W3:Y:S01]  /*63c0*/  MUFU.EX2 R197, R197 ;  /* 0x000000c500c57308 */ /* 0x000ee20000000800 */
[----:B-1----:R-:W-:Y:S01]  /*63d0*/  @!P2 FMUL R196, R196, R196 ;  /* 0x000000c4c4c4a220 */ /* 0x002fe20000400000 */
[----:B------:R-:W-:Y:S01]  /*63e0*/  FSETP.GEU.AND P2, PT, R208, -126, PT ;  /* 0xc2fc0000d000780b */ /* 0x000fe20003f4e000 */
[--C-:B------:R-:W-:Y:S01]  /*63f0*/  FFMA R187, R187, UR5, -R201.reuse ;  /* 0x00000005bbbb7c23 */ /* 0x100fe200080008c9 */
[--C-:B------:R-:W-:Y:S01]  /*6400*/  FFMA R206, R206, UR5, -R201.reuse ;  /* 0x00000005cece7c23 */ /* 0x100fe200080008c9 */
[----:B------:R-:W-:Y:S01]  /*6410*/  FFMA R218, R211, UR5, -R201 ;  /* 0x00000005d3da7c23 */ /* 0x000fe200080008c9 */
[----:B------:R-:W-:Y:S01]  /*6420*/  FADD R211, R23, R177 ;  /* 0x000000b117d37221 */ /* 0x000fe20000000000 */
[----:B------:R-:W-:Y:S01]  /*6430*/  @!P3 FMUL R154, R154, 0.5 ;  /* 0x3f0000009a9ab820 */ /* 0x000fe20000400000 */
[----:B------:R-:W1:Y:S01]  /*6440*/  MUFU.EX2 R158, R205 ;  /* 0x000000cd009e7308 */ /* 0x000e620000000800 */
[----:B--2---:R-:W-:Y:S01]  /*6450*/  @!P6 FMUL R17, R17, R17 ;  /* 0x000000111111e220 */ /* 0x004fe20000400000 */
[----:B------:R-:W-:Y:S01]  /*6460*/  FSETP.GEU.AND P6, PT, R204, -126, PT ;  /* 0xc2fc0000cc00780b */ /* 0x000fe20003fce000 */
[--C-:B------:R-:W-:Y:S01]  /*6470*/  FFMA R16, R214, UR5, -R201.reuse ;  /* 0x00000005d6107c23 */ /* 0x100fe200080008c9 */
[--C-:B------:R-:W-:Y:S01]  /*6480*/  FFMA R217, R199, UR5, -R201.reuse ;  /* 0x00000005c7d97c23 */ /* 0x100fe200080008c9 */
[----:B------:R-:W-:Y:S01]  /*6490*/  FFMA R215, R215, UR5, -R201 ;  /* 0x00000005d7d77c23 */ /* 0x000fe200080008c9 */
[----:B------:R-:W-:Y:S01]  /*64a0*/  FMUL R222, R200, UR5 ;  /* 0x00000005c8de7c20 */ /* 0x000fe20008400000 */
[----:B------:R-:W-:Y:S01]  /*64b0*/  @!P2 FMUL R208, R208, 0.5 ;  /* 0x3f000000d0d0a820 */ /* 0x000fe20000400000 */
[----:B------:R2:W4:Y:S01]  /*64c0*/  MUFU.EX2 R155, R154 ;  /* 0x0000009a009b7308 */ /* 0x0005220000000800 */
[----:B---3--:R-:W-:Y:S01]  /*64d0*/  @!P5 FMUL R197, R197, R197 ;  /* 0x000000c5c5c5d220 */ /* 0x008fe20000400000 */
[----:B------:R-:W-:Y:S01]  /*64e0*/  FSETP.GEU.AND P5, PT, R162, -126, PT ;  /* 0xc2fc0000a200780b */ /* 0x000fe20003fae000 */
[----:B------:R-:W-:Y:S01]  /*64f0*/  FADD R214, R169, R189 ;  /* 0x000000bda9d67221 */ /* 0x000fe20000000000 */
[----:B------:R-:W-:Y:S01]  /*6500*/  F2FP.BF16.F32.PACK_AB R156, R157, R156 ;  /* 0x0000009c9d9c723e */ /* 0x000fe200000010ff */
[----:B------:R-:W-:-:S02]  /*6510*/  FADD R219, R173, R197 ;  /* 0x000000c5addb7221 */ /* 0x000fc40000000000 */
[----:B------:R-:W-:Y:S01]  /*6520*/  @!P6 FMUL R204, R204, 0.5 ;  /* 0x3f000000cccce820 */ /* 0x000fe20000400000 */
[----:B------:R-:W3:Y:S01]  /*6530*/  MUFU.EX2 R159, R208 ;  /* 0x000000d0009f7308 */ /* 0x000ee20000000800 */
[--C-:B--2---:R-:W-:Y:S01]  /*6540*/  FFMA R154, R163, UR5, -R201.reuse ;  /* 0x00000005a39a7c23 */ /* 0x104fe200080008c9 */
[--C-:B------:R-:W-:Y:S01]  /*6550*/  FFMA R163, R166, UR5, -R201.reuse ;  /* 0x00000005a6a37c23 */ /* 0x100fe200080008c9 */
[----:B-1----:R-:W-:Y:S01]  /*6560*/  @!P4 FMUL R158, R158, R158 ;  /* 0x0000009e9e9ec220 */ /* 0x002fe20000400000 */
[--C-:B------:R-:W-:Y:S01]  /*6570*/  FFMA R166, R170, UR5, -R201.reuse ;  /* 0x00000005aaa67c23 */ /* 0x100fe200080008c9 */
[--C-:B------:R-:W-:Y:S01]  /*6580*/  FFMA R170, R178, UR5, -R201.reuse ;  /* 0x00000005b2aa7c23 */ /* 0x100fe200080008c9 */
[--C-:B------:R-:W-:Y:S01]  /*6590*/  FFMA R178, R202, UR5, -R201.reuse ;  /* 0x00000005cab27c23 */ /* 0x100fe200080008c9 */
[----:B------:R-:W-:Y:S01]  /*65a0*/  FSETP.GEU.AND P4, PT, R163, -126, PT ;  /* 0xc2fc0000a300780b */ /* 0x000fe20003f8e000 */
[----:B------:R-:W1:Y:S01]  /*65b0*/  MUFU.EX2 R204, R204 ;  /* 0x000000cc00cc7308 */ /* 0x000e620000000800 */
[----:B----4-:R-:W-:Y:S01]  /*65c0*/  @!P3 FMUL R155, R155, R155 ;  /* 0x0000009b9b9bb220 */ /* 0x010fe20000400000 */
[----:B------:R-:W-:Y:S01]  /*65d0*/  FSETP.GEU.AND P3, PT, R154, -126, PT ;  /* 0xc2fc00009a00780b */ /* 0x000fe20003f6e000 */
[----:B------:R-:W-:Y:S01]  /*65e0*/  @!P5 FMUL R162, R162, 0.5 ;  /* 0x3f000000a2a2d820 */ /* 0x000fe20000400000 */
[--C-:B------:R-:W-:Y:S01]  /*65f0*/  FFMA R202, R210, UR5, -R201.reuse ;  /* 0x00000005d2ca7c23 */ /* 0x100fe200080008c9 */
[----:B------:R-:W-:Y:S01]  /*6600*/  FFMA R210, R207, UR5, -R201 ;  /* 0x00000005cfd27c23 */ /* 0x000fe200080008c9 */
[----:B------:R-:W-:-:S03]  /*6610*/  FADD R207, R153, R19 ;  /* 0x0000001399cf7221 */ /* 0x000fc60000000000 */
[----:B------:R-:W2:Y:S01]  /*6620*/  MUFU.EX2 R162, R162 ;  /* 0x000000a200a27308 */ /* 0x000ea20000000800 */
[----:B---3--:R-:W-:Y:S01]  /*6630*/  @!P2 FMUL R159, R159, R159 ;  /* 0x0000009f9f9fa220 */ /* 0x008fe20000400000 */
[----:B------:R-:W-:Y:S01]  /*6640*/  FSETP.GEU.AND P2, PT, R167, -126, PT ;  /* 0xc2fc0000a700780b */ /* 0x000fe20003f4e000 */
[----:B------:R-:W-:-:S03]  /*6650*/  @!P4 FMUL R163, R163, 0.5 ;  /* 0x3f000000a3a3c820 */ /* 0x000fc60000400000 */
[----:B------:R-:W-:Y:S01]  /*6660*/  @!P3 FMUL R154, R154, 0.5 ;  /* 0x3f0000009a9ab820 */ /* 0x000fe20000400000 */
[----:B-1----:R-:W-:Y:S02]  /*6670*/  @!P6 FMUL R204, R204, R204 ;  /* 0x000000cccccce220 */ /* 0x002fe40000400000 */
[----:B------:R-:W1:Y:S01]  /*6680*/  MUFU.EX2 R163, R163 ;  /* 0x000000a300a37308 */ /* 0x000e620000000800 */
[----:B------:R-:W-:-:S05]  /*6690*/  FSETP.GEU.AND P6, PT, R166, -126, PT ;  /* 0xc2fc0000a600780b */ /* 0x000fca0003fce000 */
[----:B------:R-:W-:Y:S02]  /*66a0*/  @!P2 FMUL R167, R167, 0.5 ;  /* 0x3f000000a7a7a820 */ /* 0x000fe40000400000 */
[----:B------:R3:W4:Y:S01]  /*66b0*/  MUFU.EX2 R205, R154 ;  /* 0x0000009a00cd7308 */ /* 0x0007220000000800 */
[----:B--2---:R-:W-:Y:S01]  /*66c0*/  @!P5 FMUL R162, R162, R162 ;  /* 0x000000a2a2a2d220 */ /* 0x004fe20000400000 */
[----:B------:R-:W-:-:S04]  /*66d0*/  FSETP.GEU.AND P5, PT, R171, -126, PT ;  /* 0xc2fc0000ab00780b */ /* 0x000fc80003fae000 */
[----:B------:R-:W-:Y:S02]  /*66e0*/  @!P6 FMUL R166, R166, 0.5 ;  /* 0x3f000000a6a6e820 */ /* 0x000fe40000400000 */
[----:B------:R-:W2:Y:S01]  /*66f0*/  MUFU.EX2 R208, R167 ;  /* 0x000000a700d07308 */ /* 0x000ea20000000800 */
[----:B-1----:R-:W-:Y:S01]  /*6700*/  @!P4 FMUL R163, R163, R163 ;  /* 0x000000a3a3a3c220 */ /* 0x002fe20000400000 */
[----:B------:R-:W-:Y:S01]  /*6710*/  FSETP.GEU.AND P4, PT, R175, -126, PT ;  /* 0xc2fc0000af00780b */ /* 0x000fe20003f8e000 */
[----:B---3--:R-:W-:-:S04]  /*6720*/  FFMA R154, R183, UR5, -R201 ;  /* 0x00000005b79a7c23 */ /* 0x008fc800080008c9 */
[----:B------:R-:W-:Y:S01]  /*6730*/  @!P5 FMUL R171, R171, 0.5 ;  /* 0x3f000000ababd820 */ /* 0x000fe20000400000 */
[----:B------:R-:W1:Y:S01]  /*6740*/  MUFU.EX2 R166, R166 ;  /* 0x000000a600a67308 */ /* 0x000e620000000800 */
[----:B----4-:R-:W-:Y:S01]  /*6750*/  @!P3 FMUL R205, R205, R205 ;  /* 0x000000cdcdcdb220 */ /* 0x010fe20000400000 */
[----:B------:R-:W-:-:S05]  /*6760*/  FSETP.GEU.AND P3, PT, R174, -126, PT ;  /* 0xc2fc0000ae00780b */ /* 0x000fca0003f6e000 */
[----:B------:R-:W-:Y:S01]  /*6770*/  @!P4 FMUL R175, R175, 0.5 ;  /* 0x3f000000afafc820 */ /* 0x000fe20000400000 */
[----:B------:R3:W4:Y:S01]  /*6780*/  MUFU.EX2 R209, R171 ;  /* 0x000000ab00d17308 */ /* 0x0007220000000800 */
[----:B--2---:R-:W-:Y:S01]  /*6790*/  @!P2 FMUL R208, R208, R208 ;  /* 0x000000d0d0d0a220 */ /* 0x004fe20000400000 */
[----:B------:R-:W-:-:S05]  /*67a0*/  FSETP.GEU.AND P2, PT, R170, -126, PT ;  /* 0xc2fc0000aa00780b */ /* 0x000fca0003f4e000 */
[----:B------:R-:W-:Y:S01]  /*67b0*/  @!P3 FMUL R174, R174, 0.5 ;  /* 0x3f000000aeaeb820 */ /* 0x000fe20000400000 */
[----:B------:R2:W5:Y:S01]  /*67c0*/  MUFU.EX2 R212, R175 ;  /* 0x000000af00d47308 */ /* 0x0005620000000800 */
[----:B-1----:R-:W-:Y:S01]  /*67d0*/  @!P6 FMUL R166, R166, R166 ;  /* 0x000000a6a6a6e220 */ /* 0x002fe20000400000 */
[----:B------:R-:W-:Y:S01]  /*67e0*/  FSETP.GEU.AND P6, PT, R179, -126, PT ;  /* 0xc2fc0000b300780b */ /* 0x000fe20003fce000 */
[--C-:B---3--:R-:W-:Y:S01]  /*67f0*/  FFMA R171, R182, UR5, -R201.reuse ;  /* 0x00000005b6ab7c23 */ /* 0x108fe200080008c9 */
[--C-:B------:R-:W-:Y:S01]  /*6800*/  FFMA R182, R198, UR5, -R201.reuse ;  /* 0x00000005c6b67c23 */ /* 0x100fe200080008c9 */
[--C-:B------:R-:W-:Y:S01]  /*6810*/  FFMA R198, R203, UR5, -R201.reuse ;  /* 0x00000005cbc67c23 */ /* 0x100fe200080008c9 */
[----:B------:R-:W-:Y:S01]  /*6820*/  FADD R203, R216, R192 ;  /* 0x000000c0d8cb7221 */ /* 0x000fe20000000000 */
[----:B------:R-:W-:Y:S01]  /*6830*/  @!P2 FMUL R170, R170, 0.5 ;  /* 0x3f000000aaaaa820 */ /* 0x000fe20000400000 */
[----:B------:R1:W3:Y:S01]  /*6840*/  MUFU.EX2 R167, R174 ;  /* 0x000000ae00a77308 */ /* 0x0002e20000000800 */
[----:B----4-:R-:W-:Y:S01]  /*6850*/  @!P5 FMUL R209, R209, R209 ;  /* 0x000000d1d1d1d220 */ /* 0x010fe20000400000 */
[----:B------:R-:W-:Y:S01]  /*6860*/  FSETP.GEU.AND P5, PT, R171, -126, PT ;  /* 0xc2fc0000ab00780b */ /* 0x000fe20003fae000 */
[--C-:B--2---:R-:W-:Y:S01]  /*6870*/  FFMA R175, R190, UR5, -R201.reuse ;  /* 0x00000005beaf7c23 */ /* 0x104fe200080008c9 */
[--C-:B------:R-:W-:Y:S01]  /*6880*/  FFMA R190, R191, UR5, -R201.reuse ;  /* 0x00000005bfbe7c23 */ /* 0x100fe200080008c9 */
[--C-:B------:R-:W-:Y:S01]  /*6890*/  FFMA R191, R195, UR5, -R201.reuse ;  /* 0x00000005c3bf7c23 */ /* 0x100fe200080008c9 */
[----:B------:R-:W-:Y:S01]  /*68a0*/  FADD R195, R164, R180 ;  /* 0x000000b4a4c37221 */ /* 0x000fe20000000000 */
[----:B------:R-:W-:Y:S01]  /*68b0*/  @!P6 FMUL R179, R179, 0.5 ;  /* 0x3f000000b3b3e820 */ /* 0x000fe20000400000 */
[----:B------:R-:W2:Y:S01]  /*68c0*/  MUFU.EX2 R170, R170 ;  /* 0x000000aa00aa7308 */ /* 0x000ea20000000800 */
[----:B-1----:R-:W-:Y:S01]  /*68d0*/  FFMA R174, R186, UR5, -R201 ;  /* 0x00000005baae7c23 */ /* 0x002fe200080008c9 */
[----:B-----5:R-:W-:Y:S01]  /*68e0*/  @!P4 FMUL R212, R212, R212 ;  /* 0x000000d4d4d4c220 */ /* 0x020fe20000400000 */
[----:B------:R-:W-:Y:S01]  /*68f0*/  FADD R12, R12, R195 ;  /* 0x000000c30c0c7221 */ /* 0x000fe20000000000 */
[----:B------:R-:W-:Y:S01]  /*6900*/  FADD R195, R172, R196 ;  /* 0x000000c4acc37221 */ /* 0x000fe20000000000 */
[----:B------:R-:W-:Y:S01]  /*6910*/  FADD R203, R203, R214 ;  /* 0x000000d6cbcb7221 */ /* 0x000fe20000000000 */
[----:B------:R-:W-:Y:S01]  /*6920*/  FSETP.GEU.AND P4, PT, R174, -126, PT ;  /* 0xc2fc0000ae00780b */ /* 0x000fe20003f8e000 */
[----:B------:R-:W-:Y:S01]  /*6930*/  @!P5 FMUL R171, R171, 0.5 ;  /* 0x3f000000ababd820 */ /* 0x000fe20000400000 */
[----:B------:R1:W4:Y:S01]  /*6940*/  MUFU.EX2 R183, R179 ;  /* 0x000000b300b77308 */ /* 0x0003220000000800 */
[----:B---3--:R-:W-:Y:S01]  /*6950*/  @!P3 FMUL R167, R167, R167 ;  /* 0x000000a7a7a7b220 */ /* 0x008fe20000400000 */
[----:B------:R-:W-:-:S02]  /*6960*/  FSETP.GEU.AND P3, PT, R154, -126, PT ;  /* 0xc2fc00009a00780b */ /* 0x000fc40003f6e000 */
[----:B------:R-:W-:Y:S02]  /*6970*/  F2FP.BF16.F32.PACK_AB R164, R172, R164 ;  /* 0x000000a4aca4723e */ /* 0x000fe400000010ff */
[----:B------:R-:W-:Y:S02]  /*6980*/  F2FP.BF16.F32.PACK_AB R172, R193, R181 ;  /* 0x000000b5c1ac723e */ /* 0x000fe400000010ff */
[----:B------:R-:W3:Y:S01]  /*6990*/  MUFU.EX2 R171, R171 ;  /* 0x000000ab00ab7308 */ /* 0x000ee20000000800 */
[----:B--2---:R-:W-:Y:S01]  /*69a0*/  @!P2 FMUL R170, R170, R170 ;  /* 0x000000aaaaaaa220 */ /* 0x004fe20000400000 */
[----:B------:R-:W-:Y:S01]  /*69b0*/  FSETP.GEU.AND P2, PT, R187, -126, PT ;  /* 0xc2fc0000bb00780b */ /* 0x000fe20003f4e000 */
[----:B------:R-:W-:Y:S01]  /*69c0*/  @!P4 FMUL R174, R174, 0.5 ;  /* 0x3f000000aeaec820 */ /* 0x000fe20000400000 */
[----:B-1----:R-:W-:Y:S01]  /*69d0*/  FFMA R179, R194, UR5, -R201 ;  /* 0x00000005c2b37c23 */ /* 0x002fe200080008c9 */
[----:B------:R-:W-:Y:S01]  /*69e0*/  FADD R194, R165, R188 ;  /* 0x000000bca5c27221 */ /* 0x000fe20000000000 */
[----:B------:R-:W-:Y:S01]  /*69f0*/  FADD R201, R20, R17 ;  /* 0x0000001114c97221 */ /* 0x000fe20000000000 */
[----:B------:R-:W-:Y:S01]  /*6a00*/  @!P3 FMUL R154, R154, 0.5 ;  /* 0x3f0000009a9ab820 */ /* 0x000fe20000400000 */
[----:B------:R-:W-:Y:S01]  /*6a10*/  F2FP.BF16.F32.PACK_AB R180, R196, R180 ;  /* 0x000000b4c4b4723e */ /* 0x000fe200000010ff */
[----:B------:R-:W1:Y:S01]  /*6a20*/  MUFU.EX2 R174, R174 ;  /* 0x000000ae00ae7308 */ /* 0x000e620000000800 */
[----:B----4-:R-:W-:Y:S01]  /*6a30*/  @!P6 FMUL R183, R183, R183 ;  /* 0x000000b7b7b7e220 */ /* 0x010fe20000400000 */
[----:B------:R-:W-:Y:S01]  /*6a40*/  FSETP.GEU.AND P6, PT, R175, -126, PT ;  /* 0xc2fc0000af00780b */ /* 0x000fe20003fce000 */
[----:B------:R-:W-:-:S03]  /*6a50*/  FADD R211, R211, R194 ;  /* 0x000000c2d3d37221 */ /* 0x000fc60000000000 */
[----:B------:R-:W-:Y:S02]  /*6a60*/  @!P2 FMUL R187, R187, 0.5 ;  /* 0x3f000000bbbba820 */ /* 0x000fe40000400000 */
[----:B------:R2:W4:Y:S01]  /*6a70*/  MUFU.EX2 R186, R154 ;  /* 0x0000009a00ba7308 */ /* 0x0005220000000800 */
[----:B---3--:R-:W-:Y:S01]  /*6a80*/  @!P5 FMUL R171, R171, R171 ;  /* 0x000000abababd220 */ /* 0x008fe20000400000 */
[----:B------:R-:W-:-:S05]  /*6a90*/  FSETP.GEU.AND P5, PT, R190, -126, PT ;  /* 0xc2fc0000be00780b */ /* 0x000fca0003fae000 */
[----:B------:R-:W-:Y:S01]  /*6aa0*/  @!P6 FMUL R175, R175, 0.5 ;  /* 0x3f000000afafe820 */ /* 0x000fe20000400000 */
[----:B------:R-:W3:Y:S01]  /*6ab0*/  MUFU.EX2 R187, R187 ;  /* 0x000000bb00bb7308 */ /* 0x000ee20000000800 */
[----:B-1----:R-:W-:Y:S01]  /*6ac0*/  @!P4 FMUL R174, R174, R174 ;  /* 0x000000aeaeaec220 */ /* 0x002fe20000400000 */
[----:B------:R-:W-:Y:S01]  /*6ad0*/  FSETP.GEU.AND P4, PT, R191, -126, PT ;  /* 0xc2fc0000bf00780b */ /* 0x000fe20003f8e000 */
[----:B--2---:R-:W-:Y:S01]  /*6ae0*/  FADD R154, R160, R176 ;  /* 0x000000b0a09a7221 */ /* 0x004fe20000000000 */
[----:B------:R-:W-:Y:S01]  /*6af0*/  F2FP.BF16.F32.PACK_AB R160, R165, R160 ;  /* 0x000000a0a5a0723e */ /* 0x000fe200000010ff */
        /* <DEDUP_REMOVED lines=8> */
[----:B------:R-:W-:-:S02]  /*6b80*/  F2FP.BF16.F32.PACK_AB R157, R205, R162 ;  /* 0x000000a2cd9d723e */ /* 0x000fc400000010ff */
[----:B------:R-:W-:Y:S01]  /*6b90*/  @!P4 FMUL R191, R191, 0.5 ;  /* 0x3f000000bfbfc820 */ /* 0x000fe20000400000 */
[----:B------:R-:W2:Y:S01]  /*6ba0*/  MUFU.EX2 R190, R190 ;  /* 0x000000be00be7308 */ /* 0x000ea20000000800 */
[----:B---3--:R-:W-:Y:S01]  /*6bb0*/  @!P2 FMUL R187, R187, R187 ;  /* 0x000000bbbbbba220 */ /* 0x008fe20000400000 */
[----:B------:R-:W-:Y:S01]  /*6bc0*/  FSETP.GEU.AND P2, PT, R182, -126, PT ;  /* 0xc2fc0000b600780b */ /* 0x000fe20003f4e000 */
[----:B------:R-:W-:Y:S01]  /*6bd0*/  FADD R154, R154, R195 ;  /* 0x000000c39a9a7221 */ /* 0x000fe20000000000 */
[----:B------:R-:W-:Y:S01]  /*6be0*/  FADD R12, R213, R12 ;  /* 0x0000000cd50c7221 */ /* 0x000fe20000000000 */
[----:B------:R-:W-:Y:S02]  /*6bf0*/  F2FP.BF16.F32.PACK_AB R176, R188, R176 ;  /* 0x000000b0bcb0723e */ /* 0x000fe400000010ff */
[----:B------:R-:W-:Y:S01]  /*6c00*/  @!P3 FMUL R179, R179, 0.5 ;  /* 0x3f000000b3b3b820 */ /* 0x000fe20000400000 */
[----:B------:R-:W3:Y:S01]  /*6c10*/  MUFU.EX2 R191, R191 ;  /* 0x000000bf00bf7308 */ /* 0x000ee20000000800 */
[----:B-1----:R-:W-:Y:S01]  /*6c20*/  @!P6 FMUL R175, R175, R175 ;  /* 0x000000afafafe220 */ /* 0x002fe20000400000 */
[----:B------:R-:W-:Y:S01]  /*6c30*/  FSETP.GEU.AND P6, PT, R178, -126, PT ;  /* 0xc2fc0000b200780b */ /* 0x000fe20003fce000 */
[----:B------:R-:W-:-:S04]  /*6c40*/  FADD R154, R211, R154 ;  /* 0x0000009ad39a7221 */ /* 0x000fc80000000000 */
[----:B------:R-:W-:Y:S01]  /*6c50*/  @!P2 FMUL R182, R182, 0.5 ;  /* 0x3f000000b6b6a820 */ /* 0x000fe20000400000 */
[----:B------:R-:W1:Y:S01]  /*6c60*/  MUFU.EX2 R179, R179 ;  /* 0x000000b300b37308 */ /* 0x000e620000000800 */
[----:B--2---:R-:W-:Y:S01]  /*6c70*/  @!P5 FMUL R190, R190, R190 ;  /* 0x000000bebebed220 */ /* 0x004fe20000400000 */
[----:B------:R-:W-:-:S05]  /*6c80*/  FSETP.GEU.AND P5, PT, R198, -126, PT ;  /* 0xc2fc0000c600780b */ /* 0x000fca0003fae000 */
[----:B------:R-:W-:Y:S01]  /*6c90*/  @!P6 FMUL R178, R178, 0.5 ;  /* 0x3f000000b2b2e820 */ /* 0x000fe20000400000 */
[----:B------:R-:W2:Y:S01]  /*6ca0*/  MUFU.EX2 R182, R182 ;  /* 0x000000b600b67308 */ /* 0x000ea20000000800 */
[----:B---3--:R-:W-:Y:S01]  /*6cb0*/  @!P4 FMUL R191, R191, R191 ;  /* 0x000000bfbfbfc220 */ /* 0x008fe20000400000 */
[----:B------:R-:W-:-:S05]  /*6cc0*/  FSETP.GEU.AND P4, PT, R202, -126, PT ;  /* 0xc2fc0000ca00780b */ /* 0x000fca0003f8e000 */
[----:B------:R-:W-:Y:S01]  /*6cd0*/  @!P5 FMUL R198, R198, 0.5 ;  /* 0x3f000000c6c6d820 */ /* 0x000fe20000400000 */
[----:B------:R-:W3:Y:S01]  /*6ce0*/  MUFU.EX2 R178, R178 ;  /* 0x000000b200b27308 */ /* 0x000ee20000000800 */
[----:B-1----:R-:W-:Y:S01]  /*6cf0*/  @!P3 FMUL R179, R179, R179 ;  /* 0x000000b3b3b3b220 */ /* 0x002fe20000400000 */
[----:B------:R-:W-:-:S05]  /*6d00*/  FSETP.GEU.AND P3, PT, R206, -126, PT ;  /* 0xc2fc0000ce00780b */ /* 0x000fca0003f6e000 */
[----:B------:R-:W-:Y:S01]  /*6d10*/  @!P4 FMUL R202, R202, 0.5 ;  /* 0x3f000000cacac820 */ /* 0x000fe20000400000 */
[----:B------:R-:W1:Y:S01]  /*6d20*/  MUFU.EX2 R198, R198 ;  /* 0x000000c600c67308 */ /* 0x000e620000000800 */
[----:B--2---:R-:W-:Y:S01]  /*6d30*/  @!P2 FMUL R182, R182, R182 ;  /* 0x000000b6b6b6a220 */ /* 0x004fe20000400000 */
[----:B------:R-:W-:-:S05]  /*6d40*/  FSETP.GEU.AND P2, PT, R218, -126, PT ;  /* 0xc2fc0000da00780b */ /* 0x000fca0003f4e000 */
[----:B------:R-:W-:Y:S01]  /*6d50*/  @!P3 FMUL R206, R206, 0.5 ;  /* 0x3f000000ceceb820 */ /* 0x000fe20000400000 */
[----:B------:R2:W4:Y:S01]  /*6d60*/  MUFU.EX2 R194, R202 ;  /* 0x000000ca00c27308 */ /* 0x0005220000000800 */
[----:B---3--:R-:W-:Y:S01]  /*6d70*/  @!P6 FMUL R178, R178, R178 ;  /* 0x000000b2b2b2e220 */ /* 0x008fe20000400000 */
[----:B------:R-:W-:-:S03]  /*6d80*/  FSETP.GEU.AND P6, PT, R16, -126, PT ;  /* 0xc2fc00001000780b */ /* 0x000fc60003fce000 */
[----:B------:R-:W-:Y:S02]  /*6d90*/  FADD R221, R166, R178 ;  /* 0x000000b2a6dd7221 */ /* 0x000fe40000000000 */
        /* <DEDUP_REMOVED lines=12> */
[----:B------:R-:W-:Y:S01]  /*6e60*/  FADD R202, R202, R201 ;  /* 0x000000c9caca7221 */ /* 0x000fe20000000000 */
[----:B---3--:R-:W-:Y:S01]  /*6e70*/  FADD R206, R21, R18 ;  /* 0x0000001215ce7221 */ /* 0x008fe20000000000 */
[----:B------:R-:W-:Y:S01]  /*6e80*/  FADD R220, R170, R194 ;  /* 0x000000c2aadc7221 */ /* 0x000fe20000000000 */
[----:B------:R-:W-:Y:S01]  /*6e90*/  F2FP.BF16.F32.PACK_AB R170, R192, R19 ;  /* 0x00000013c0aa723e */ /* 0x000fe200000010ff */
[----:B------:R-:W-:Y:S01]  /*6ea0*/  @!P5 FMUL R217, R217, 0.5 ;  /* 0x3f000000d9d9d820 */ /* 0x000fe20000400000 */
[----:B------:R-:W3:Y:S01]  /*6eb0*/  MUFU.EX2 R16, R16 ;  /* 0x0000001000107308 */ /* 0x000ee20000000800 */
[----:B-----5:R-:W-:Y:S01]  /*6ec0*/  @!P3 FMUL R199, R199, R199 ;  /* 0x000000c7c7c7b220 */ /* 0x020fe20000400000 */
[----:B------:R-:W-:Y:S01]  /*6ed0*/  FSETP.GEU.AND P3, PT, R210, -126, PT ;  /* 0xc2fc0000d200780b */ /* 0x000fe20003f6e000 */
[----:B------:R-:W-:Y:S01]  /*6ee0*/  FADD R207, R207, R206 ;  /* 0x000000cecfcf7221 */ /* 0x000fe20000000000 */
[----:B------:R-:W-:Y:S01]  /*6ef0*/  FADD R206, R161, R185 ;  /* 0x000000b9a1ce7221 */ /* 0x000fe20000000000 */
[----:B-1----:R-:W-:Y:S01]  /*6f00*/  FADD R218, R158, R187 ;  /* 0x000000bb9eda7221 */ /* 0x002fe20000000000 */
[----:B------:R-:W-:Y:S01]  /*6f10*/  F2FP.BF16.F32.PACK_AB R178, R189, R18 ;  /* 0x00000012bdb2723e */ /* 0x000fe200000010ff */
[----:B------:R-:W-:Y:S01]  /*6f20*/  @!P4 FMUL R215, R215, 0.5 ;  /* 0x3f000000d7d7c820 */ /* 0x000fe20000400000 */
[----:B------:R1:W4:Y:S01]  /*6f30*/  MUFU.EX2 R201, R217 ;  /* 0x000000d900c97308 */ /* 0x0003220000000800 */
[----:B--2---:R-:W-:Y:S01]  /*6f40*/  @!P2 FMUL R195, R195, R195 ;  /* 0x000000c3c3c3a220 */ /* 0x004fe20000400000 */
[----:B------:R-:W-:Y:S01]  /*6f50*/  FSETP.GEU.AND P2, PT, R223, -126, PT ;  /* 0xc2fc0000df00780b */ /* 0x000fe20003f4e000 */
[----:B------:R-:W-:Y:S01]  /*6f60*/  FADD R206, R206, R219 ;  /* 0x000000dbcece7221 */ /* 0x000fe20000000000 */
[----:B------:R-:W-:Y:S01]  /*6f70*/  FADD R219, R209, R198 ;  /* 0x000000c6d1db7221 */ /* 0x000fe20000000000 */
[----:B------:R-:W-:Y:S01]  /*6f80*/  FADD R224, R183, R195 ;  /* 0x000000c3b7e07221 */ /* 0x000fe20000000000 */
[----:B------:R-:W-:Y:S01]  /*6f90*/  FADD R207, R207, R202 ;  /* 0x000000cacfcf7221 */ /* 0x000fe20000000000 */
[----:B------:R-:W-:Y:S01]  /*6fa0*/  @!P3 FMUL R210, R210, 0.5 ;  /* 0x3f000000d2d2b820 */ /* 0x000fe20000400000 */
[----:B------:R-:W2:Y:S01]  /*6fb0*/  MUFU.EX2 R14, R215 ;  /* 0x000000d7000e7308 */ /* 0x000ea20000000800 */
[----:B---3--:R-:W-:Y:S01]  /*6fc0*/  @!P6 FMUL R16, R16, R16 ;  /* 0x000000101010e220 */ /* 0x008fe20000400000 */
[----:B------:R-:W-:Y:S01]  /*6fd0*/  FSETP.GEU.AND P6, PT, R222, -126, PT ;  /* 0xc2fc0000de00780b */ /* 0x000fe20003fce000 */
[----:B-1----:R-:W-:Y:S01]  /*6fe0*/  FADD R217, R162, R179 ;  /* 0x000000b3a2d97221 */ /* 0x002fe20000000000 */
[----:B------:R-:W-:Y:S01]  /*6ff0*/  FADD R218, R218, R219 ;  /* 0x000000dbdada7221 */ /* 0x000fe20000000000 */
[----:B------:R-:W-:Y:S01]  /*7000*/  FADD R225, R171, R16 ;  /* 0x00000010abe17221 */ /* 0x000fe20000000000 */
[----:B------:R-:W-:Y:S01]  /*7010*/  FADD R219, R205, R191 ;  /* 0x000000bfcddb7221 */ /* 0x000fe20000000000 */
[----:B------:R-:W-:Y:S01]  /*7020*/  @!P2 FMUL R223, R223, 0.5 ;  /* 0x3f000000dfdfa820 */ /* 0x000fe20000400000 */
[----:B------:R1:W3:Y:S01]  /*7030*/  MUFU.EX2 R200, R210 ;  /* 0x000000d200c87308 */ /* 0x0002e20000000800 */
[----:B------:R-:W-:Y:S01]  /*7040*/  FADD R217, R217, R220 ;  /* 0x000000dcd9d97221 */ /* 0x000fe20000000000 */
[----:B------:R-:W-:Y:S01]  /*7050*/  FADD R220, R163, R182 ;  /* 0x000000b6a3dc7221 */ /* 0x000fe20000000000 */
[----:B----4-:R-:W-:Y:S01]  /*7060*/  @!P5 FMUL R201, R201, R201 ;  /* 0x000000c9c9c9d220 */ /* 0x010fe20000400000 */
[----:B------:R-:W-:Y:S01]  /*7070*/  FADD R219, R219, R224 ;  /* 0x000000e0dbdb7221 */ /* 0x000fe20000000000 */
[----:B------:R-:W-:Y:S01]  /*7080*/  FADD R224, R204, R190 ;  /* 0x000000becce07221 */ /* 0x000fe20000000000 */
[----:B------:R-:W-:Y:S01]  /*7090*/  FADD R220, R220, R225 ;  /* 0x000000e1dcdc7221 */ /* 0x000fe20000000000 */
[----:B------:R-:W-:Y:S01]  /*70a0*/  FADD R225, R208, R201 ;  /* 0x000000c9d0e17221 */ /* 0x000fe20000000000 */
[----:B------:R-:W4:Y:S01]  /*70b0*/  MUFU.EX2 R215, R223 ;  /* 0x000000df00d77308 */ /* 0x000f220000000800 */
[----:B-1----:R-:W-:Y:S01]  /*70c0*/  FADD R210, R167, R199 ;  /* 0x000000c7a7d27221 */ /* 0x002fe20000000000 */
[----:B--2---:R-:W-:Y:S01]  /*70d0*/  @!P4 FMUL R14, R14, R14 ;  /* 0x0000000e0e0ec220 */ /* 0x004fe20000400000 */
[----:B------:R-:W-:Y:S01]  /*70e0*/  @!P6 FMUL R222, R222, 0.5 ;  /* 0x3f000000dedee820 */ /* 0x000fe20000400000 */
[----:B------:R-:W-:Y:S01]  /*70f0*/  FADD R203, R203, R206 ;  /* 0x000000cecbcb7221 */ /* 0x000fe20000000000 */
[----:B------:R-:W-:Y:S01]  /*7100*/  FADD R221, R221, R210 ;  /* 0x000000d2dddd7221 */ /* 0x000fe20000000000 */
[----:B------:R-:W-:Y:S01]  /*7110*/  FADD R210, R186, R14 ;  /* 0x0000000ebad27221 */ /* 0x000fe20000000000 */
[----:B------:R-:W-:Y:S01]  /*7120*/  FADD R12, R12, R207 ;  /* 0x000000cf0c0c7221 */ /* 0x000fe20000000000 */
[----:B------:R-:W-:Y:S01]  /*7130*/  FADD R203, R154, R203 ;  /* 0x000000cb9acb7221 */ /* 0x000fe20000000000 */
[----:B---3--:R-:W-:Y:S01]  /*7140*/  @!P3 FMUL R200, R200, R200 ;  /* 0x000000c8c8c8b220 */ /* 0x008fe20000400000 */
[----:B------:R-:W-:Y:S01]  /*7150*/  FADD R225, R225, R210 ;  /* 0x000000d2e1e17221 */ /* 0x000fe20000000000 */
[----:B------:R-:W-:Y:S01]  /*7160*/  FADD R214, R214, R217 ;  /* 0x000000d9d6d67221 */ /* 0x000fe20000000000 */
[----:B------:R-:W1:Y:S01]  /*7170*/  MUFU.EX2 R210, R222 ;  /* 0x000000de00d27308 */ /* 0x000e620000000800 */
[----:B------:R-:W-:Y:S01]  /*7180*/  FADD R227, R212, R200 ;  /* 0x000000c8d4e37221 */ /* 0x000fe20000000000 */
[----:B------:R-:W-:Y:S01]  /*7190*/  FADD R218, R218, R219 ;  /* 0x000000dbdada7221 */ /* 0x000fe20000000000 */
[----:B------:R-:W-:Y:S01]  /*71a0*/  FADD R221, R221, R220 ;  /* 0x000000dcdddd7221 */ /* 0x000fe20000000000 */
[----:B------:R-:W-:Y:S01]  /*71b0*/  FADD R12, R12, R203 ;  /* 0x000000cb0c0c7221 */ /* 0x000fe20000000000 */
[----:B------:R-:W-:Y:S01]  /*71c0*/  FADD R224, R224, R227 ;  /* 0x000000e3e0e07221 */ /* 0x000fe20000000000 */
[----:B----4-:R-:W-:Y:S01]  /*71d0*/  @!P2 FMUL R215, R215, R215 ;  /* 0x000000d7d7d7a220 */ /* 0x010fe20000400000 */
[----:B------:R-:W-:Y:S01]  /*71e0*/  FADD R214, R214, R221 ;  /* 0x000000ddd6d67221 */ /* 0x000fe20000000000 */
[----:B------:R-:W-:Y:S01]  /*71f0*/  F2FP.BF16.F32.PACK_AB R154, R216, R153 ;  /* 0x00000099d89a723e */ /* 0x000fe200000010ff */
[----:B------:R-:W-:Y:S01]  /*7200*/  FADD R225, R224, R225 ;  /* 0x000000e1e0e17221 */ /* 0x000fe20000000000 */
[----:B------:R-:W-:Y:S01]  /*7210*/  FFMA R6, R215, R6, R12 ;  /* 0x00000006d7067223 */ /* 0x000fe2000000000c */
[----:B------:R-:W-:Y:S01]  /*7220*/  SHF.L.U32 R12, R4, 0x1f, RZ ;  /* 0x0000001f040c7819 */ /* 0x000fe200000006ff */
[----:B------:R-:W-:Y:S01]  /*7230*/  FMUL R24, R24, R215 ;  /* 0x000000d718187220 */ /* 0x000fe20000400000 */
[----:B------:R-:W-:Y:S01]  /*7240*/  FADD R225, R218, R225 ;  /* 0x000000e1dae17221 */ /* 0x000fe20000000000 */
[----:B------:R-:W-:Y:S01]  /*7250*/  F2FP.BF16.F32.PACK_AB R153, R158, R155 ;  /* 0x0000009b9e99723e */ /* 0x000fe200000010ff */
[----:B------:R2:W3:Y:S01]  /*7260*/  SYNCS.PHASECHK.TRANS64.TRYWAIT P2, [UR6+0x60000], R12 ;  /* 0x0600000cff0075a7 */ /* 0x0004e20008040146 */
[----:B------:R-:W-:Y:S01]  /*7270*/  F2FP.BF16.F32.PACK_AB R155, R204, R159 ;  /* 0x0000009fcc9b723e */ /* 0x000fe200000010ff */
[----:B------:R-:W-:Y:S01]  /*7280*/  FADD R225, R214, R225 ;  /* 0x000000e1d6e17221 */ /* 0x000fe20000000000 */
[----:B------:R-:W-:Y:S01]  /*7290*/  F2FP.BF16.F32.PACK_AB R159, R208, R163 ;  /* 0x000000a3d09f723e */ /* 0x000fe200000010ff */
[----:B-1----:R-:W-:Y:S01]  /*72a0*/  @!P6 FMUL R210, R210, R210 ;  /* 0x000000d2d2d2e220 */ /* 0x002fe20000400000 */
[----:B------:R-:W-:Y:S01]  /*72b0*/  F2FP.BF16.F32.PACK_AB R158, R161, R22 ;  /* 0x00000016a19e723e */ /* 0x000fe200000010ff */
[----:B------:R-:W-:Y:S01]  /*72c0*/  FMUL R25, R25, R215 ;  /* 0x000000d719197220 */ /* 0x000fe20000400000 */
[----:B------:R-:W-:Y:S01]  /*72d0*/  F2FP.BF16.F32.PACK_AB R163, R212, R167 ;  /* 0x000000a7d4a3723e */ /* 0x000fe200000010ff */
[----:B------:R-:W-:Y:S01]  /*72e0*/  FFMA R5, R210, R5, R225 ;  /* 0x00000005d2057223 */ /* 0x000fe200000000e1 */
[----:B------:R-:W-:Y:S01]  /*72f0*/  F2FP.BF16.F32.PACK_AB R161, R209, R166 ;  /* 0x000000a6d1a1723e */ /* 0x000fe200000010ff */
[----:B------:R-:W-:Y:S01]  /*7300*/  FMUL R28, R28, R215 ;  /* 0x000000d71c1c7220 */ /* 0x000fe20000400000 */
[----:B------:R-:W-:Y:S01]  /*7310*/  F2FP.BF16.F32.PACK_AB R167, R186, R171 ;  /* 0x000000abbaa7723e */ /* 0x000fe200000010ff */
[----:B------:R-:W-:Y:S01]  /*7320*/  FMUL R29, R29, R215 ;  /* 0x000000d71d1d7220 */ /* 0x000fe20000400000 */
[----:B------:R-:W-:Y:S01]  /*7330*/  F2FP.BF16.F32.PACK_AB R162, R169, R21 ;  /* 0x00000015a9a2723e */ /* 0x000fe200000010ff */
[-C--:B------:R-:W-:Y:S01]  /*7340*/  FMUL R32, R32, R215.reuse ;  /* 0x000000d720207220 */ /* 0x080fe20000400000 */
        /* <DEDUP_REMOVED lines=9> */
[-C--:B------:R-:W-:Y:S01]  /*73e0*/  FMUL R41, R41, R215.reuse ;  /* 0x000000d729297220 */ /* 0x080fe20000400000 */
        /* <DEDUP_REMOVED lines=53> */
[----:B------:R-:W-:Y:S01]  /*7740*/  FMUL R149, R149, R215 ;  /* 0x000000d795957220 */ /* 0x000fe20000400000 */
        /* <DEDUP_REMOVED lines=64> */
[----:B------:R-:W-:-:S02]  /*7b50*/  F2FP.BF16.F32.PACK_AB R174, R185, R184 ;  /* 0x000000b8b9ae723e */ /* 0x000fc400000010ff */
[----:B------:R-:W-:Y:S02]  /*7b60*/  F2FP.BF16.F32.PACK_AB R179, R200, R199 ;  /* 0x000000c7c8b3723e */ /* 0x000fe400000010ff */
[----:B------:R-:W-:Y:S02]  /*7b70*/  F2FP.BF16.F32.PACK_AB R181, R195, R194 ;  /* 0x000000c2c3b5723e */ /* 0x000fe400000010ff */
[----:B------:R-:W-:Y:S01]  /*7b80*/  F2FP.BF16.F32.PACK_AB R182, R197, R17 ;  /* 0x00000011c5b6723e */ /* 0x000fe200000010ff */
[----:B--23--:R-:W-:Y:S06]  /*7b90*/  @!P0 BRA `(.L_x_27) ;  /* 0x0000000000048947 */ /* 0x00cfec0003800000 */
[----:B------:R-:W-:Y:S01]  /*7ba0*/  BPT.TRAP 0x1 ;  /* 0x000000040000795c */ /* 0x000fe20000300000 */
.L_x_27:
[----:B------:R-:W-:Y:S05]  /*7bb0*/  @P2 BRA `(.L_x_28) ;  /* 0x0000000000082947 */ /* 0x000fea0003800000 */
[----:B------:R-:W1:Y:S02]  /*7bc0*/  SYNCS.PHASECHK.TRANS64.TRYWAIT P2, [UR6+0x60000], R12 ;  /* 0x0600000cff0075a7 */ /* 0x000e640008040146 */
[----:B-1----:R-:W-:Y:S05]  /*7bd0*/  @!P2 BRA `(.L_x_29) ;  /* 0x0000008800e4a947 */ /* 0x002fea0003800000 */
.L_x_28:
[----:B-1----:R-:W2:Y:S01]  /*7be0*/  LDL R17, [R1+0x4] ;  /* 0x0000040001117983 */ /* 0x002ea20000100800 */
[----:B------:R-:W-:Y:S01]  /*7bf0*/  WARPGROUP.ARRIVE ;  /* 0x00000000000079c5 */ /* 0x000fe20000000000 */
[----:B------:R-:W-:Y:S01]  /*7c00*/  UMOV UR11, 0x40000040 ;  /* 0x40000040000b7882 */ /* 0x000fe20000000000 */
[----:B------:R-:W-:Y:S02]  /*7c10*/  F2FP.BF16.F32.PACK_AB R183, R14, R16 ;  /* 0x000000100eb7723e */ /* 0x000fe400000010ff */
[----:B--2---:R-:W-:-:S13]  /*7c20*/  R2UR UR6, R17 ;  /* 0x00000000110672ca */ /* 0x004fda00000e0000 */
[----:B------:R-:W-:-:S07]  /*7c30*/  ULEA UR6, UR4, UR6, 0xc ;  /* 0x0000000604067291 */ /* 0x000fce000f8e603f */
[----:B------:R-:W-:Y:S02]  /*7c40*/  UMOV UR10, UR6 ;  /* 0x00000006000a7c82 */ /* 0x000fe40008000000 */
[----:B------:R-:W-:Y:S01]  /*7c50*/  HGMMA.64x256x16.F32.BF16 R24, R152, gdesc[UR8].tnspB, R24, gsb0 ;  /* 0x43e0000898187df0 */ /* 0x000fe20008001818 */
[----:B------:R-:W-:Y:S01]  /*7c60*/  UIADD3 UR10, UR6, 0x80, URZ ;  /* 0x00000080060a7890 */ /* 0x000fe2000fffe03f */
[----:B------:R-:W-:Y:S01]  /*7c70*/  UMOV UR11, 0x40000040 ;  /* 0x40000040000b7882 */ /* 0x000fe20000000000 */
[----:B------:R-:W-:Y:S02]  /*7c80*/  WARPGROUP.DEPBAR.LE gsb0, 0x0 ;  /* 0x00008000000079c5 */ /* 0x000fe40000010000 */
[----:B------:R-:W-:-:S15]  /*7c90*/  WARPGROUP.ARRIVE ;  /* 0x00000000000079c5 */ /* 0x000fde0000000000 */
[----:B------:R-:W-:-:S08]  /*7ca0*/  NOP ;  /* 0x0000000000007918 */ /* 0x000fd00000000000 */
        /* <DEDUP_REMOVED lines=41> */
.L_x_30:
[----:B------:R-:W-:-:S04]  /*7f40*/  ULEA UR6, UR7, UR60, 0x3 ;  /* 0x0000003c07067291 */ /* 0x000fc8000f8e183f */
[----:B------:R-:W-:-:S04]  /*7f50*/  UIADD3 UR6, UR6, 0x60028, URZ ;  /* 0x0006002806067890 */ /* 0x000fc8000fffe03f */
[----:B------:R-:W-:-:S09]  /*7f60*/  UPRMT UR6, URZ, 0x654, UR6 ;  /* 0x000006543f067896 */ /* 0x000fd20008000006 */
[----:B------:R-:W-:Y:S01]  /*7f70*/  SYNCS.ARRIVE.TRANS64.RED.A1T0 RZ, [UR6], RZ ;  /* 0x000000ffffff79a7 */ /* 0x000fe20008100406 */
[----:B------:R-:W-:Y:S05]  /*7f80*/  @P1 BRA `(.L_x_31) ;  /* 0x0000000000041947 */ /* 0x000fea0003800000 */
[----:B------:R-:W-:Y:S01]  /*7f90*/  BPT.TRAP 0x1 ;  /* 0x000000040000795c */ /* 0x000fe20000300000 */
.L_x_31:
[----:B------:R-:W-:-:S04]  /*7fa0*/  UIADD3 UR7, UR7, 0x1, URZ ;  /* 0x0000000107077890 */ /* 0x000fc8000fffe03f */
[----:B------:R-:W-:-:S04]  /*7fb0*/  UISETP.NE.AND UP0, UPT, UR7, 0x5, UPT ;  /* 0x000000050700788c */ /* 0x000fc8000bf05270 */
[----:B------:R-:W-:Y:S01]  /*7fc0*/  USEL UR7, UR7, URZ, UP0 ;  /* 0x0000003f07077287 */ /* 0x000fe20008000000 */
[----:B------:R-:W-:Y:S11]  /*7fd0*/  @!P0 BRA `(.L_x_32) ;  /* 0x0000000000048947 */ /* 0x000ff60003800000 */
[----:B------:R-:W-:Y:S01]  /*7fe0*/  BPT.TRAP 0x1 ;  /* 0x000000040000795c */ /* 0x000fe20000300000 */
.L_x_32:
[----:B------:R-:W-:-:S04]  /*7ff0*/  ULEA UR6, UR7, UR60, 0x3 ;  /* 0x0000003c07067291 */ /* 0x000fc8000f8e183f */
[----:B------:R-:W-:-:S04]  /*8000*/  UIADD3 UR6, UR6, 0x60028, URZ ;  /* 0x0006002806067890 */ /* 0x000fc8000fffe03f */
[----:B------:R-:W-:-:S09]  /*8010*/  UPRMT UR6, URZ, 0x654, UR6 ;  /* 0x000006543f067896 */ /* 0x000fd20008000006 */
[----:B------:R-:W-:Y:S01]  /*8020*/  SYNCS.ARRIVE.TRANS64.RED.A1T0 RZ, [UR6], RZ ;  /* 0x000000ffffff79a7 */ /* 0x000fe20008100406 */
[----:B------:R-:W-:Y:S05]  /*8030*/  @P1 BRA `(.L_x_33) ;  /* 0x0000000000041947 */ /* 0x000fea0003800000 */
[----:B------:R-:W-:Y:S01]  /*8040*/  BPT.TRAP 0x1 ;  /* 0x000000040000795c */ /* 0x000fe20000300000 */
.L_x_33:
[----:B------:R-:W-:Y:S01]  /*8050*/  UIADD3 UR4, UR4, 0x1, URZ ;  /* 0x0000000104047890 */ /* 0x000fe2000fffe03f */
[C---:B------:R-:W-:Y:S01]  /*8060*/  ISETP.GT.AND P2, PT, R13.reuse, 0x2, PT ;  /* 0x000000020d00780c */ /* 0x040fe20003f44270 */
[----:B------:R-:W-:Y:S01]  /*8070*/  UIADD3 UR7, UR7, 0x1, URZ ;  /* 0x0000000107077890 */ /* 0x000fe2000fffe03f */
[----:B------:R-:W-:Y:S01]  /*8080*/  IADD3 R13, R13, -0x1, RZ ;  /* 0xffffffff0d0d7810 */ /* 0x000fe20007ffe0ff */
[----:B------:R-:W-:Y:S01]  /*8090*/  UISETP.NE.AND UP2, UPT, UR4, 0x5, UPT ;  /* 0x000000050400788c */ /* 0x000fe2000bf45270 */
[----:B------:R-:W-:Y:S01]  /*80a0*/  IADD3 R0, R0, 0x80, RZ ;  /* 0x0000008000007810 */ /* 0x000fe20007ffe0ff */
[----:B------:R-:W-:Y:S01]  /*80b0*/  UISETP.NE.AND UP0, UPT, UR7, 0x5, UPT ;  /* 0x000000050700788c */ /* 0x000fe2000bf05270 */
[----:B------:R-:W-:Y:S01]  /*80c0*/  MOV R14, R7 ;  /* 0x00000007000e7202 */ /* 0x000fe20000000f00 */
[----:B------:R-:W-:Y:S01]  /*80d0*/  USEL UR6, URZ, 0x1, UP2 ;  /* 0x000000013f067887 */ /* 0x000fe20009000000 */
[----:B------:R-:W-:Y:S01]  /*80e0*/  MOV R12, R15 ;  /* 0x0000000f000c7202 */ /* 0x000fe20000000f00 */
[----:B------:R-:W-:-:S02]  /*80f0*/  USEL UR7, UR7, URZ, UP0 ;  /* 0x0000003f07077287 */ /* 0x000fc40008000000 */
[----:B------:R-:W-:Y:S02]  /*8100*/  USEL UR4, UR4, URZ, UP2 ;  /* 0x0000003f04047287 */ /* 0x000fe40009000000 */
[----:B------:R-:W-:Y:S01]  /*8110*/  LOP3.LUT R4, R4, UR6, RZ, 0x3c, !PT ;  /* 0x0000000604047c12 */ /* 0x000fe2000f8e3cff */
[----:B------:R-:W-:Y:S09]  /*8120*/  @P2 BRA `(.L_x_34) ;  /* 0xffffffc800c82947 */ /* 0x000ff2000383ffff */
.L_x_23:
[----:B------:R-:W-:-:S13]  /*8130*/  ISETP.GE.AND P2, PT, R13, 0x1, PT ;  /* 0x000000010d00780c */ /* 0x000fda0003f46270 */
[----:B------:R-:W-:Y:S05]  /*8140*/  @!P2 BRA `(.L_x_35) ;  /* 0x0000003c0098a947 */ /* 0x000fea0003800000 */
[----:B------:R-:W-:Y:S01]  /*8150*/  MOV R14, R7 ;  /* 0x00000007000e7202 */ /* 0x000fe20000000f00 */
[----:B------:R-:W-:Y:S01]  /*8160*/  ULDC UR5, c[0x0][0x604] ;  /* 0x0001810000057ab9 */ /* 0x000fe20000000800 */
[----:B------:R-:W-:-:S07]  /*8170*/  MOV R12, R15 ;  /* 0x0000000f000c7202 */ /* 0x000fce0000000f00 */
.L_x_46:
[----:B-----5:R-:W-:Y:S05]  /*8180*/  @!P0 BRA `(.L_x_36) ;  /* 0x0000000000048947 */ /* 0x020fea0003800000 */
[----:B------:R-:W-:Y:S01]  /*8190*/  BPT.TRAP 0x1 ;  /* 0x000000040000795c */ /* 0x000fe20000300000 */
.L_x_36:
[----:B------:R-:W-:Y:S01]  /*81a0*/  ULEA UR6, UR4, UR60, 0x3 ;  /* 0x0000003c04067291 */ /* 0x000fe2000f8e183f */
[----:B------:R-:W-:-:S08]  /*81b0*/  SHF.L.U32 R7, R4, 0x1f, RZ ;  /* 0x0000001f04077819 */ /* 0x000fd000000006ff */
[----:B------:R-:W1:Y:S02]  /*81c0*/  SYNCS.PHASECHK.TRANS64.TRYWAIT P2, [UR6+0x60000], R7 ;  /* 0x06000007ff0075a7 */ /* 0x000e640008040146 */
[----:B-1----:R-:W-:Y:S05]  /*81d0*/  @!P2 BRA `(.L_x_37) ;  /* 0x00000084007ca947 */ /* 0x002fea0003800000 */
.L_x_118:
[----:B------:R-:W2:Y:S04]  /*81e0*/  LDL.64 R18, [R1+0x10] ;  /* 0x0000100001127983 */ /* 0x000ea80000100a00 */
[----:B-1----:R-:W3:Y:S01]  /*81f0*/  LDL.64 R16, [R1+0x8] ;  /* 0x0000080001107983 */ /* 0x002ee20000100a00 */
[----:B------:R-:W-:Y:S01]  /*8200*/  ULEA UR6, UR4, UR61, 0xc ;  /* 0x0000003d04067291 */ /* 0x000fe2000f8e603f */
[----:B------:R-:W-:Y:S01]  /*8210*/  WARPGROUP.ARRIVE ;  /* 0x00000000000079c5 */ /* 0x000fe20000000000 */
[----:B------:R-:W-:Y:S01]  /*8220*/  UMOV UR55, 0x40000040 ;  /* 0x4000004000377882 */ /* 0x000fe20000000000 */
[----:B------:R-:W-:Y:S01]  /*8230*/  UMOV UR11, 0x40000040 ;  /* 0x40000040000b7882 */ /* 0x000fe20000000000 */
[----:B------:R-:W-:Y:S02]  /*8240*/  UIADD3 UR10, UR6, 0x400, URZ ;  /* 0x00000400060a7890 */ /* 0x000fe4000fffe03f */
[----:B------:R-:W-:-:S02]  /*8250*/  UIADD3 UR14, UR6, 0x402, URZ ;  /* 0x00000402060e7890 */ /* 0x000fc4000fffe03f */
[----:B------:R-:W-:Y:S01]  /*8260*/  UMOV UR54, UR6 ;  /* 0x0000000600367c82 */ /* 0x000fe20008000000 */
        /* <DEDUP_REMOVED lines=23> */
[----:B------:R-:W-:-:S13]  /*83e0*/  R2UR UR53, R19 ;  /* 0x00000000133572ca */ /* 0x000fda00000e0000 */
[----:B------:R-:W-:Y:S01]  /*83f0*/  HGMMA.64x128x16.F32.BF16 R152, gdesc[UR52], RZ, !UPT, gsb0 ;  /* 0x01e00000349879f0 */ /* 0x000fe2000c0018ff */
[----:B---3--:R-:W-:Y:S01]  /*8400*/  R2UR UR52, R16 ;  /* 0x00000000103472ca */ /* 0x008fe200000e0000 */
[----:B------:R-:W-:Y:S01]  /*8410*/  UIADD3 UR54, UR6, 0x2, URZ ;  /* 0x0000000206367890 */ /* 0x000fe2000fffe03f */
[----:B------:R-:W-:Y:S01]  /*8420*/  R2UR UR53, R17 ;  /* 0x00000000113572ca */ /* 0x000fe200000e0000 */
[----:B------:R-:W-:Y:S01]  /*8430*/  UMOV UR55, 0x40000040 ;  /* 0x4000004000377882 */ /* 0x000fe20000000000 */
[----:B------:R-:W-:Y:S02]  /*8440*/  WARPGROUP.DEPBAR.LE gsb0, 0x0 ;  /* 0x00008000000079c5 */ /* 0x000fe40000010000 */
[----:B------:R-:W-:-:S09]  /*8450*/  WARPGROUP.ARRIVE ;  /* 0x00000000000079c5 */ /* 0x000fd20000000000 */
[----:B------:R-:W-:Y:S01]  /*8460*/  HGMMA.64x128x16.F32.BF16 R152, gdesc[UR52], R152, gsb0 ;  /* 0x01e00000349879f0 */ /* 0x000fe20008001898 */
[----:B------:R-:W-:Y:S01]  /*8470*/  R2UR UR52, R10 ;  /* 0x000000000a3472ca */ /* 0x000fe200000e0000 */
        /* <DEDUP_REMOVED lines=13> */
[----:B------:R-:W-:Y:S01]  /*8550*/  UIADD3 UR54, UR6, 0xc06, URZ ;  /* 0x00000c0606367890 */ /* 0x000fe2000fffe03f */
[----:B------:R-:W-:Y:S01]  /*8560*/  UMOV UR52, UR56 ;  /* 0x0000003800347c82 */ /* 0x000fe20008000000 */
[----:B------:R-:W-:Y:S01]  /*8570*/  UMOV UR53, UR57 ;  /* 0x0000003900357c82 */ /* 0x000fe20008000000 */
        /* <DEDUP_REMOVED lines=42> */
.L_x_38:
[----:B------:R-:W-:Y:S01]  /*8820*/  ISETP.GE.AND P2, PT, R2, R0, PT ;  /* 0x000000000200720c */ /* 0x000fe20003f46270 */
[----:B------:R-:W-:Y:S01]  /*8830*/  STL [R1+0x24], R8 ;  /* 0x0000240801007387 */ /* 0x000fe20000100800 */
[C---:B------:R-:W-:Y:S02]  /*8840*/  IADD3 R19, R0.reuse, 0x1, RZ ;  /* 0x0000000100137810 */ /* 0x040fe40007ffe0ff */
[----:B------:R-:W-:Y:S02]  /*8850*/  IADD3 R15, R0, 0x8, RZ ;  /* 0x00000008000f7810 */ /* 0x000fe40007ffe0ff */
[----:B------:R-:W-:Y:S02]  /*8860*/  ISETP.GE.AND P3, PT, R2, R19, PT ;  /* 0x000000130200720c */ /* 0x000fe40003f66270 */
[----:B------:R-:W-:Y:S02]  /*8870*/  FSEL R152, R152, -INF , P2 ;  /* 0xff80000098987808 */ /* 0x000fe40001000000 */
[----:B------:R-:W-:-:S02]  /*8880*/  IADD3 R17, R0, 0x9, RZ ;  /* 0x0000000900117810 */ /* 0x000fc40007ffe0ff */
[----:B------:R-:W-:Y:S02]  /*8890*/  ISETP.GE.AND P2, PT, R2, R15, PT ;  /* 0x0000000f0200720c */ /* 0x000fe40003f46270 */
[----:B------:R-:W-:Y:S02]  /*88a0*/  FSEL R153, R153, -INF , P3 ;  /* 0xff80000099997808 */ /* 0x000fe40001800000 */
[----:B------:R-:W-:Y:S02]  /*88b0*/  FMNMX R216, R152, R14, !PT ;  /* 0x0000000e98d87209 */ /* 0x000fe40007800000 */
[----:B------:R-:W-:Y:S02]  /*88c0*/  IADD3 R18, R0, 0x10, RZ ;  /* 0x0000001000127810 */ /* 0x000fe40007ffe0ff */
[----:B------:R-:W-:Y:S02]  /*88d0*/  ISETP.GE.AND P3, PT, R2, R17, PT ;  /* 0x000000110200720c */ /* 0x000fe40003f66270 */
[----:B------:R-:W-:-:S02]  /*88e0*/  FSEL R156, R156, -INF , P2 ;  /* 0xff8000009c9c7808 */ /* 0x000fc40001000000 */
[----:B------:R-:W-:Y:S02]  /*88f0*/  FMNMX R217, R153, R216, !PT ;  /* 0x000000d899d97209 */ /* 0x000fe40007800000 */
[----:B------:R-:W-:Y:S02]  /*8900*/  IADD3 R21, R0, 0x11, RZ ;  /* 0x0000001100157810 */ /* 0x000fe40007ffe0ff */
[----:B------:R-:W-:Y:S02]  /*8910*/  ISETP.GE.AND P2, PT, R2, R18, PT ;  /* 0x000000120200720c */ /* 0x000fe40003f46270 */
[----:B------:R-:W-:Y:S02]  /*8920*/  FSEL R157, R157, -INF , P3 ;  /* 0xff8000009d9d7808 */ /* 0x000fe40001800000 */
[----:B------:R-:W-:Y:S02]  /*8930*/  FMNMX R218, R156, R217, !PT ;  /* 0x000000d99cda7209 */ /* 0x000fe40007800000 */
        /* <DEDUP_REMOVED lines=45> */
[C---:B------:R-:W-:Y:S02]  /*8c10*/  ISETP.GE.AND P6, PT, R2.reuse, R221, PT ;  /* 0x000000dd0200720c */ /* 0x040fe40003fc6270 */
[----:B------:R-:W-:Y:S02]  /*8c20*/  FSEL R224, R181, -INF , P3 ;  /* 0xff800000b5e07808 */ /* 0x000fe40001800000 */
[----:B------:R-:W-:Y:S02]  /*8c30*/  FMNMX R229, R223, R228, !PT ;  /* 0x000000e4dfe57209 */ /* 0x000fe40007800000 */
[----:B------:R-:W-:-:S02]  /*8c40*/  ISETP.GE.AND P5, PT, R2, R222, PT ;  /* 0x000000de0200720c */ /* 0x000fc40003fa6270 */
[----:B------:R-:W-:Y:S02]  /*8c50*/  IADD3 R226, R0, 0x48, RZ ;  /* 0x0000004800e27810 */ /* 0x000fe40007ffe0ff */
[----:B------:R-:W-:Y:S02]  /*8c60*/  FSEL R227, R184, -INF , P6 ;  /* 0xff800000b8e37808 */ /* 0x000fe40003000000 */
[----:B------:R-:W-:Y:S02]  /*8c70*/  FMNMX R228, R224, R229, !PT ;  /* 0x000000e5e0e47209 */ /* 0x000fe40007800000 */
[----:B------:R-:W-:Y:S02]  /*8c80*/  IADD3 R180, R0, 0x49, RZ ;  /* 0x0000004900b47810 */ /* 0x000fe40007ffe0ff */
[----:B------:R-:W-:Y:S02]  /*8c90*/  ISETP.GE.AND P2, PT, R2, R226, PT ;  /* 0x000000e20200720c */ /* 0x000fe40003f46270 */
[----:B------:R-:W-:-:S02]  /*8ca0*/  FSEL R185, R185, -INF , P5 ;  /* 0xff800000b9b97808 */ /* 0x000fc40002800000 */
[----:B------:R-:W-:Y:S02]  /*8cb0*/  FMNMX R228, R227, R228, !PT ;  /* 0x000000e4e3e47209 */ /* 0x000fe40007800000 */
[----:B------:R-:W-:Y:S02]  /*8cc0*/  ISETP.GE.AND P4, PT, R2, R180, PT ;  /* 0x000000b40200720c */ /* 0x000fe40003f86270 */
[----:B------:R-:W-:Y:S02]  /*8cd0*/  IADD3 R225, R0, 0x50, RZ ;  /* 0x0000005000e17810 */ /* 0x000fe40007ffe0ff */
[----:B------:R-:W-:Y:S02]  /*8ce0*/  FSEL R188, R188, -INF , P2 ;  /* 0xff800000bcbc7808 */ /* 0x000fe40001000000 */
[----:B------:R-:W-:Y:S02]  /*8cf0*/  FMNMX R231, R185, R228, !PT ;  /* 0x000000e4b9e77209 */ /* 0x000fe40007800000 */
[----:B------:R-:W-:-:S02]  /*8d00*/  IADD3 R181, R0, 0x51, RZ ;  /* 0x0000005100b57810 */ /* 0x000fc40007ffe0ff */
[----:B------:R-:W-:Y:S02]  /*8d10*/  ISETP.GE.AND P3, PT, R2, R225, PT ;  /* 0x000000e10200720c */ /* 0x000fe40003f66270 */
[----:B------:R-:W-:Y:S02]  /*8d20*/  FSEL R189, R189, -INF , P4 ;  /* 0xff800000bdbd7808 */ /* 0x000fe40002000000 */
[----:B------:R-:W-:Y:S02]  /*8d30*/  FMNMX R231, R188, R231, !PT ;  /* 0x000000e7bce77209 */ /* 0x000fe40007800000 */
[----:B------:R-:W-:Y:S02]  /*8d40*/  ISETP.GE.AND P6, PT, R2, R181, PT ;  /* 0x000000b50200720c */ /* 0x000fe40003fc6270 */
[----:B------:R-:W-:Y:S02]  /*8d50*/  IADD3 R184, R0, 0x58, RZ ;  /* 0x0000005800b87810 */ /* 0x000fe40007ffe0ff */
        /* <DEDUP_REMOVED lines=19> */
[C---:B------:R-:W-:Y:S02]  /*8e90*/  ISETP.GE.AND P4, PT, R2.reuse, R232, PT ;  /* 0x000000e80200720c */ /* 0x040fe40003f86270 */
[----:B------:R-:W-:Y:S02]  /*8ea0*/  FSEL R201, R201, -INF , P3 ;  /* 0xff800000c9c97808 */ /* 0x000fe40001800000 */
[----:B------:R-:W-:Y:S02]  /*8eb0*/  FMNMX R234, R233, R234, !PT ;  /* 0x000000eae9ea7209 */ /* 0x000fe40007800000 */
[----:B------:R-:W-:Y:S02]  /*8ec0*/  ISETP.GE.AND P5, PT, R2, R231, PT ;  /* 0x000000e70200720c */ /* 0x000fe40003fa6270 */
[----:B------:R-:W-:Y:S02]  /*8ed0*/  IADD3 R200, R0, 0x70, RZ ;  /* 0x0000007000c87810 */ /* 0x000fe40007ffe0ff */
[----:B------:R-:W-:-:S02]  /*8ee0*/  FSEL R204, R204, -INF , P4 ;  /* 0xff800000cccc7808 */ /* 0x000fc40002000000 */
[----:B------:R-:W-:Y:S02]  /*8ef0*/  FMNMX R237, R201, R234, !PT ;  /* 0x000000eac9ed7209 */ /* 0x000fe40007800000 */
[----:B------:R-:W-:Y:S02]  /*8f00*/  IADD3 R234, R0, 0x71, RZ ;  /* 0x0000007100ea7810 */ /* 0x000fe40007ffe0ff */
[----:B------:R-:W-:Y:S02]  /*8f10*/  ISETP.GE.AND P2, PT, R2, R200, PT ;  /* 0x000000c80200720c */ /* 0x000fe40003f46270 */
[----:B------:R-:W-:Y:S02]  /*8f20*/  FSEL R205, R205, -INF , P5 ;  /* 0xff800000cdcd7808 */ /* 0x000fe40002800000 */
[----:B------:R-:W-:Y:S02]  /*8f30*/  FMNMX R237, R204, R237, !PT ;  /* 0x000000edcced7209 */ /* 0x000fe40007800000 */
[----:B------:R-:W-:-:S02]  /*8f40*/  ISETP.GE.AND P3, PT, R2, R234, PT ;  /* 0x000000ea0200720c */ /* 0x000fc40003f66270 */
[----:B------:R-:W-:Y:S02]  /*8f50*/  IADD3 R235, R0, 0x78, RZ ;  /* 0x0000007800eb7810 */ /* 0x000fe40007ffe0ff */
[----:B------:R-:W-:Y:S02]  /*8f60*/  FSEL R208, R208, -INF , P2 ;  /* 0xff800000d0d07808 */ /* 0x000fe40001000000 */
[----:B------:R-:W-:Y:S02]  /*8f70*/  FMNMX R237, R205, R237, !PT ;  /* 0x000000edcded7209 */ /* 0x000fe40007800000 */
[----:B------:R-:W-:Y:S02]  /*8f80*/  FSEL R236, R209, -INF , P3 ;  /* 0xff800000d1ec7808 */ /* 0x000fe40001800000 */
[----:B------:R-:W-:Y:S02]  /*8f90*/  ISETP.GE.AND P4, PT, R2, R235, PT ;  /* 0x000000eb0200720c */ /* 0x000fe40003f86270 */
[----:B------:R-:W-:-:S02]  /*8fa0*/  IADD3 R209, R0, 0x79, RZ ;  /* 0x0000007900d17810 */ /* 0x000fc40007ffe0ff */
[----:B------:R-:W-:Y:S02]  /*8fb0*/  FMNMX R237, R208, R237, !PT ;  /* 0x000000edd0ed7209 */ /* 0x000fe40007800000 */
[----:B------:R-:W-:Y:S02]  /*8fc0*/  ISETP.GE.AND P2, PT, R2, R209, PT ;  /* 0x000000d10200720c */ /* 0x000fe40003f46270 */
[----:B------:R-:W-:Y:S02]  /*8fd0*/  FSEL R212, R212, -INF , P4 ;  /* 0xff800000d4d47808 */ /* 0x000fe40002000000 */
[----:B------:R-:W-:Y:S02]  /*8fe0*/  FMNMX R237, R236, R237, !PT ;  /* 0x000000edeced7209 */ /* 0x000fe40007800000 */
[----:B------:R-:W-:Y:S02]  /*8ff0*/  FSEL R213, R213, -INF , P2 ;  /* 0xff800000d5d57808 */ /* 0x000fe40001000000 */
[----:B------:R-:W-:-:S04]  /*9000*/  FMNMX R237, R212, R237, !PT ;  /* 0x000000edd4ed7209 */ /* 0x000fc80007800000 */
[----:B------:R-:W-:-:S05]  /*9010*/  FMNMX R237, R213, R237, !PT ;  /* 0x000000edd5ed7209 */ /* 0x000fca0007800000 */
[----:B------:R-:W1:Y:S01]  /*9020*/  SHFL.BFLY PT, R8, R237, 0x1, 0x1f ;  /* 0x0c201f00ed087f89 */ /* 0x000e6200000e0000 */
[----:B------:R-:W-:-:S03]  /*9030*/  ISETP.GE.AND P5, PT, R3, R19, PT ;  /* 0x000000130300720c */ /* 0x000fc60003fa6270 */
[----:B-1----:R1:W-:Y:S04]  /*9040*/  STL [R1], R8 ;  /* 0x0000000801007387 */ /* 0x0023e80000100800 */
[----:B-1----:R1:W5:Y:S04]  /*9050*/  LDL.LU R8, [R1+0x24] ;  /* 0x0000240001087983 */ /* 0x0023680000300800 */
[----:B------:R-:W2:Y:S01]  /*9060*/  LDL.LU R19, [R1] ;  /* 0x0000000001137983 */ /* 0x000ea20000300800 */
[C---:B------:R-:W-:Y:S01]  /*9070*/  ISETP.GE.AND P3, PT, R3.reuse, R15, PT ;  /* 0x0000000f0300720c */ /* 0x040fe20003f66270 */
[----:B------:R-:W-:Y:S01]  /*9080*/  ULEA UR6, UR4, UR60, 0x3 ;  /* 0x0000003c04067291 */ /* 0x000fe2000f8e183f */
[----:B------:R-:W-:-:S02]  /*9090*/  ISETP.GE.AND P6, PT, R3, R21, PT ;  /* 0x000000150300720c */ /* 0x000fc40003fc6270 */
[----:B------:R-:W-:Y:S02]  /*90a0*/  FSEL R158, R158, -INF , P3 ;  /* 0xff8000009e9e7808 */ /* 0x000fe40001800000 */
[----:B------:R-:W-:Y:S02]  /*90b0*/  ISETP.GE.AND P3, PT, R3, R7, PT ;  /* 0x000000070300720c */ /* 0x000fe40003f66270 */
[----:B------:R-:W-:Y:S02]  /*90c0*/  FSEL R163, R163, -INF , P6 ;  /* 0xff800000a3a37808 */ /* 0x000fe40003000000 */
[C---:B------:R-:W-:Y:S02]  /*90d0*/  ISETP.GE.AND P6, PT, R3.reuse, R23, PT ;  /* 0x000000170300720c */ /* 0x040fe40003fc6270 */
[----:B------:R-:W-:Y:S02]  /*90e0*/  ISETP.GE.AND P2, PT, R3, R17, PT ;  /* 0x000000110300720c */ /* 0x000fe40003f46270 */
[----:B------:R-:W-:-:S02]  /*90f0*/  FSEL R174, R174, -INF , P6 ;  /* 0xff800000aeae7808 */ /* 0x000fc40003000000 */
[----:B------:R-:W-:Y:S02]  /*9100*/  ISETP.GE.AND P6, PT, R3, R220, PT ;  /* 0x000000dc0300720c */ /* 0x000fe40003fc6270 */
[----:B------:R-:W-:Y:S02]  /*9110*/  FSEL R155, R155, -INF , P5 ;  /* 0xff8000009b9b7808 */ /* 0x000fe40002800000 */
[----:B------:R-:W-:Y:S02]  /*9120*/  FSEL R183, R183, -INF , P6 ;  /* 0xff800000b7b77808 */ /* 0x000fe40003000000 */
[----:B------:R-:W-:Y:S02]  /*9130*/  FSEL R167, R167, -INF , P3 ;  /* 0xff800000a7a77808 */ /* 0x000fe40001800000 */
[C---:B------:R-:W-:Y:S02]  /*9140*/  ISETP.GE.AND P5, PT, R3.reuse, R16, PT ;  /* 0x000000100300720c */ /* 0x040fe40003fa6270 */
[----:B------:R-:W-:-:S02]  /*9150*/  ISETP.GE.AND P3, PT, R3, R217, PT ;  /* 0x000000d90300720c */ /* 0x000fc40003f66270 */
[----:B------:R-:W-:Y:S02]  /*9160*/  FSEL R159, R159, -INF , P2 ;  /* 0xff8000009f9f7808 */ /* 0x000fe40001000000 */
[C---:B------:R-:W-:Y:S02]  /*9170*/  ISETP.GE.AND P2, PT, R3.reuse, R20, PT ;  /* 0x000000140300720c */ /* 0x040fe40003f46270 */
[C---:B------:R-:W-:Y:S02]  /*9180*/  ISETP.GE.AND P4, PT, R3.reuse, R18, PT ;  /* 0x000000120300720c */ /* 0x040fe40003f86270 */
[----:B------:R-:W-:Y:S02]  /*9190*/  FSEL R178, R178, -INF , P3 ;  /* 0xff800000b2b27808 */ /* 0x000fe40001800000 */
[----:B------:R-:W-:Y:S02]  /*91a0*/  ISETP.GE.AND P3, PT, R3, R222, PT ;  /* 0x000000de0300720c */ /* 0x000fe40003f66270 */
[----:B------:R-:W-:-:S02]  /*91b0*/  FSEL R170, R170, -INF , P2 ;  /* 0xff800000aaaa7808 */ /* 0x000fc40001000000 */
[----:B------:R-:W-:Y:S02]  /*91c0*/  FSEL R162, R162, -INF , P4 ;  /* 0xff800000a2a27808 */ /* 0x000fe40002000000 */
[C---:B------:R-:W-:Y:S02]  /*91d0*/  ISETP.GE.AND P2, PT, R3.reuse, R218, PT ;  /* 0x000000da0300720c */ /* 0x040fe40003f46270 */
[----:B------:R-:W-:Y:S02]  /*91e0*/  ISETP.GE.AND P4, PT, R3, R22, PT ;  /* 0x000000160300720c */ /* 0x000fe40003f86270 */
[----:B------:R-:W-:Y:S02]  /*91f0*/  FSEL R187, R187, -INF , P3 ;  /* 0xff800000bbbb7808 */ /* 0x000fe40001800000 */
[----:B------:R-:W-:Y:S02]  /*9200*/  ISETP.GE.AND P3, PT, R3, R184, PT ;  /* 0x000000b80300720c */ /* 0x000fe40003f66270 */
[----:B------:R-:W-:-:S02]  /*9210*/  FSEL R179, R179, -INF , P2 ;  /* 0xff800000b3b37808 */ /* 0x000fc40001000000 */
[----:B------:R-:W-:Y:S02]  /*9220*/  FSEL R171, R171, -INF , P4 ;  /* 0xff800000abab7808 */ /* 0x000fe40002000000 */
[C---:B------:R-:W-:Y:S02]  /*9230*/  ISETP.GE.AND P2, PT, R3.reuse, R226, PT ;  /* 0x000000e20300720c */ /* 0x040fe40003f46270 */
[----:B------:R-:W-:Y:S02]  /*9240*/  ISETP.GE.AND P4, PT, R3, R219, PT ;  /* 0x000000db0300720c */ /* 0x000fe40003f86270 */
[----:B------:R-:W-:Y:S02]  /*9250*/  FSEL R198, R198, -INF , P3 ;  /* 0xff800000c6c67808 */ /* 0x000fe40001800000 */
[----:B------:R-:W-:Y:S02]  /*9260*/  FSEL R190, R190, -INF , P2 ;  /* 0xff800000bebe7808 */ /* 0x000fe40001000000 */
[----:B------:R-:W-:-:S02]  /*9270*/  FSEL R166, R166, -INF , P5 ;  /* 0xff800000a6a67808 */ /* 0x000fc40002800000 */
[----:B------:R-:W-:Y:S02]  /*9280*/  FSEL R182, R182, -INF , P4 ;  /* 0xff800000b6b67808 */ /* 0x000fe40002000000 */
[C---:B------:R-:W-:Y:S02]  /*9290*/  ISETP.GE.AND P2, PT, R3.reuse, R229, PT ;  /* 0x000000e50300720c */ /* 0x040fe40003f46270 */
[C---:B------:R-:W-:Y:S02]  /*92a0*/  ISETP.GE.AND P5, PT, R3.reuse, R216, PT ;  /* 0x000000d80300720c */ /* 0x040fe40003fa6270 */
[----:B------:R-:W-:Y:S02]  /*92b0*/  ISETP.GE.AND P4, PT, R3, R180, PT ;  /* 0x000000b40300720c */ /* 0x000fe40003f86270 */
        /* <DEDUP_REMOVED lines=16> */
[----:B------:R-:W-:Y:S02]  /*93c0*/  ISETP.GE.AND P4, PT, R3, R0, PT ;  /* 0x000000000300720c */ /* 0x000fe40003f86270 */
[----:B------:R-:W-:Y:S02]  /*93d0*/  FSEL R203, R203, -INF , P5 ;  /* 0xff800000cbcb7808 */ /* 0x000fe40002800000 */
[----:B------:R-:W-:Y:S02]  /*93e0*/  FSEL R154, R154, -INF , P4 ;  /* 0xff8000009a9a7808 */ /* 0x000fe40002000000 */
[----:B------:R-:W-:-:S02]  /*93f0*/  ISETP.GE.AND P5, PT, R3, R234, PT ;  /* 0x000000ea0300720c */ /* 0x000fc40003fa6270 */
[----:B------:R-:W-:Y:S02]  /*9400*/  FMNMX R20, R154, R12, !PT ;  /* 0x0000000c9a147209 */ /* 0x000fe40007800000 */
[----:B------:R-:W-:Y:S02]  /*9410*/  FSEL R211, R211, -INF , P5 ;  /* 0xff800000d3d37808 */ /* 0x000fe40002800000 */
[----:B------:R-:W-:Y:S02]  /*9420*/  ISETP.GE.AND P4, PT, R3, R209, PT ;  /* 0x000000d10300720c */ /* 0x000fe40003f86270 */
[----:B------:R-:W-:Y:S02]  /*9430*/  FMNMX R15, R155, R20, !PT ;  /* 0x000000149b0f7209 */ /* 0x000fe40007800000 */
[----:B------:R-:W-:Y:S02]  /*9440*/  FSEL R215, R215, -INF , P4 ;  /* 0xff800000d7d77808 */ /* 0x000fe40002000000 */
        /* <DEDUP_REMOVED lines=18> */
[----:B------:R-:W-:Y:S02]  /*9570*/  FMNMX R22, R194, R15, !PT ;  /* 0x0000000fc2167209 */ /* 0x000fe40007800000 */
[----:B--2---:R-:W-:-:S05]  /*9580*/  FMNMX R237, R237, R19, !PT ;  /* 0x00000013eded7209 */ /* 0x004fca0007800000 */
[----:B------:R-:W2:Y:S02]  /*9590*/  SHFL.BFLY PT, R7, R237, 0x2, 0x1f ;  /* 0x0c401f00ed077f89 */ /* 0x000ea400000e0000 */
[----:B--2---:R-:W-:-:S04]  /*95a0*/  FMNMX R7, R237, R7, !PT ;  /* 0x00000007ed077209 */ /* 0x004fc80007800000 */
[----:B------:R-:W-:-:S04]  /*95b0*/  FSETP.NEU.AND P6, PT, R7, -INF , PT ;  /* 0xff8000000700780b */ /* 0x000fc80003fcd000 */
[----:B------:R-:W-:Y:S02]  /*95c0*/  FSEL R16, R7, RZ, P6 ;  /* 0x000000ff07107208 */ /* 0x000fe40003000000 */
[----:B------:R-:W-:-:S03]  /*95d0*/  ISETP.GE.AND P6, PT, R3, R181, PT ;  /* 0x000000b50300720c */ /* 0x000fc60003fc6270 */
[C---:B------:R-:W-:Y:S01]  /*95e0*/  FMUL R18, R16.reuse, UR5 ;  /* 0x0000000510127c20 */ /* 0x040fe20008400000 */
[----:B------:R-:W-:Y:S01]  /*95f0*/  FSEL R195, R195, -INF , P6 ;  /* 0xff800000c3c37808 */ /* 0x000fe20003000000 */
[----:B------:R-:W-:Y:S01]  /*9600*/  FADD R216, -R16, R14 ;  /* 0x0000000e10d87221 */ /* 0x000fe20000000100 */
[----:B------:R-:W-:Y:S01]  /*9610*/  ISETP.GE.AND P6, PT, R3, R232, PT ;  /* 0x000000e80300720c */ /* 0x000fe20003fc6270 */
[--C-:B------:R-:W-:Y:S01]  /*9620*/  FFMA R152, R152, UR5, -R18.reuse ;  /* 0x0000000598987c23 */ /* 0x100fe20008000812 */
[--C-:B------:R-:W-:Y:S01]  /*9630*/  FFMA R17, R153, UR5, -R18.reuse ;  /* 0x0000000599117c23 */ /* 0x100fe20008000812 */
[--C-:B------:R-:W-:Y:S01]  /*9640*/  FFMA R153, R157, UR5, -R18.reuse ;  /* 0x000000059d997c23 */ /* 0x100fe20008000812 */
[----:B------:R-:W-:Y:S01]  /*9650*/  FSEL R206, R206, -INF , P6 ;  /* 0xff800000cece7808 */ /* 0x000fe20003000000 */
        /* <DEDUP_REMOVED lines=11> */
[--C-:B------:R-:W-:Y:S01]  /*9710*/  FFMA R161, R169, UR5, -R18.reuse ;  /* 0x00000005a9a17c23 */ /* 0x100fe20008000812 */
[--C-:B------:R-:W-:Y:S01]  /*9720*/  FFMA R19, R172, UR5, -R18.reuse ;  /* 0x00000005ac137c23 */ /* 0x100fe20008000812 */
[--C-:B------:R-:W-:Y:S01]  /*9730*/  FFMA R173, R173, UR5, -R18.reuse ;  /* 0x00000005adad7c23 */ /* 0x100fe20008000812 */
[----:B------:R-:W-:Y:S01]  /*9740*/  @!P3 FMUL R152, R152, 0.5 ;  /* 0x3f0000009898b820 */ /* 0x000fe20000400000 */
[--C-:B------:R-:W-:Y:S01]  /*9750*/  FFMA R169, R177, UR5, -R18.reuse ;  /* 0x00000005b1a97c23 */ /* 0x100fe20008000812 */
[----:B------:R-:W-:Y:S01]  /*9760*/  @!P6 FMUL R17, R17, 0.5 ;  /* 0x3f0000001111e820 */ /* 0x000fe20000400000 */
[--C-:B------:R-:W-:Y:S01]  /*9770*/  FFMA R20, R223, UR5, -R18.reuse ;  /* 0x00000005df147c23 */ /* 0x100fe20008000812 */
[----:B------:R-:W-:Y:S01]  /*9780*/  @!P2 FMUL R153, R153, 0.5 ;  /* 0x3f0000009999a820 */ /* 0x000fe20000400000 */
[--C-:B------:R-:W-:Y:S01]  /*9790*/  FFMA R172, R224, UR5, -R18.reuse ;  /* 0x00000005e0ac7c23 */ /* 0x100fe20008000812 */
[----:B------:R-:W2:Y:S01]  /*97a0*/  MUFU.EX2 R152, R152 ;  /* 0x0000009800987308 */ /* 0x000ea20000000800 */
[----:B------:R-:W-:Y:S01]  /*97b0*/  @!P5 FMUL R23, R23, 0.5 ;  /* 0x3f0000001717d820 */ /* 0x000fe20000400000 */
[----:B------:R-:W-:Y:S01]  /*97c0*/  @!P4 FMUL R156, R156, 0.5 ;  /* 0x3f0000009c9cc820 */ /* 0x000fe20000400000 */
[--C-:B------:R-:W-:Y:S01]  /*97d0*/  FFMA R168, R227, UR5, -R18.reuse ;  /* 0x00000005e3a87c23 */ /* 0x100fe20008000812 */
[----:B------:R-:W-:Y:S01]  /*97e0*/  FMNMX R15, R195, R22, !PT ;  /* 0x00000016c30f7209 */ /* 0x000fe20007800000 */
[--C-:B------:R-:W-:Y:S01]  /*97f0*/  FFMA R21, R188, UR5, -R18.reuse ;  /* 0x00000005bc157c23 */ /* 0x100fe20008000812 */
[--C-:B------:R-:W-:Y:S01]  /*9800*/  FFMA R189, R189, UR5, -R18.reuse ;  /* 0x00000005bdbd7c23 */ /* 0x100fe20008000812 */
[--C-:B------:R-:W-:Y:S01]  /*9810*/  FFMA R177, R192, UR5, -R18.reuse ;  /* 0x00000005c0b17c23 */ /* 0x100fe20008000812 */
[----:B------:R-:W3:Y:S01]  /*9820*/  MUFU.EX2 R17, R17 ;  /* 0x0000001100117308 */ /* 0x000ee20000000800 */
[----:B------:R-:W-:Y:S01]  /*9830*/  FMNMX R22, R198, R15, !PT ;  /* 0x0000000fc6167209 */ /* 0x000fe20007800000 */
[--C-:B------:R-:W-:Y:S01]  /*9840*/  FFMA R192, R193, UR5, -R18.reuse ;  /* 0x00000005c1c07c23 */ /* 0x100fe20008000812 */
[--C-:B------:R-:W-:Y:S01]  /*9850*/  FFMA R184, R197, UR5, -R18.reuse ;  /* 0x00000005c5b87c23 */ /* 0x100fe20008000812 */
[--C-:B------:R-:W-:Y:S01]  /*9860*/  FFMA R181, R196, UR5, -R18.reuse ;  /* 0x00000005c4b57c23 */ /* 0x100fe20008000812 */
[----:B------:R-:W-:Y:S01]  /*9870*/  FMNMX R15, R199, R22, !PT ;  /* 0x00000016c70f7209 */ /* 0x000fe20007800000 */
[--C-:B------:R-:W-:Y:S01]  /*9880*/  FFMA R180, R208, UR5, -R18.reuse ;  /* 0x00000005d0b47c23 */ /* 0x100fe20008000812 */
[--C-:B------:R-:W-:Y:S01]  /*9890*/  FFMA R188, R205, UR5, -R18.reuse ;  /* 0x00000005cdbc7c23 */ /* 0x100fe20008000812 */
[----:B------:R-:W4:Y:S01]  /*98a0*/  MUFU.EX2 R153, R153 ;  /* 0x0000009900997308 */ /* 0x000f220000000800 */
[----:B--2---:R-:W-:Y:S01]  /*98b0*/  @!P3 FMUL R152, R152, R152 ;  /* 0x000000989898b220 */ /* 0x004fe20000400000 */
[----:B------:R-:W-:Y:S01]  /*98c0*/  FSETP.GEU.AND P3, PT, R157, -126, PT ;  /* 0xc2fc00009d00780b */ /* 0x000fe20003f6e000 */
[--C-:B------:R-:W-:Y:S01]  /*98d0*/  FFMA R193, R236, UR5, -R18.reuse ;  /* 0x00000005ecc17c23 */ /* 0x100fe20008000812 */
[----:B------:R-:W-:Y:S01]  /*98e0*/  FMNMX R22, R202, R15, !PT ;  /* 0x0000000fca167209 */ /* 0x000fe20007800000 */
[----:B------:R-:W-:-:S03]  /*98f0*/  FFMA R212, R212, UR5, -R18 ;  /* 0x00000005d4d47c23 */ /* 0x000fc60008000812 */
[----:B------:R-:W2:Y:S01]  /*9900*/  MUFU.EX2 R23, R23 ;  /* 0x0000001700177308 */ /* 0x000ea20000000800 */
[----:B---3--:R-:W-:Y:S01]  /*9910*/  @!P6 FMUL R17, R17, R17 ;  /* 0x000000111111e220 */ /* 0x008fe20000400000 */
[----:B------:R-:W-:Y:S02]  /*9920*/  FSETP.GEU.AND P6, PT, R164, -126, PT ;  /* 0xc2fc0000a400780b */ /* 0x000fe40003fce000 */
[----:B------:R-:W-:-:S03]  /*9930*/  FMNMX R15, R203, R22, !PT ;  /* 0x00000016cb0f7209 */ /* 0x000fc60007800000 */
[----:B------:R-:W-:Y:S01]  /*9940*/  @!P3 FMUL R157, R157, 0.5 ;  /* 0x3f0000009d9db820 */ /* 0x000fe20000400000 */
[----:B------:R-:W3:Y:S01]  /*9950*/  MUFU.EX2 R156, R156 ;  /* 0x0000009c009c7308 */ /* 0x000ee20000000800 */
[----:B----4-:R-:W-:Y:S01]  /*9960*/  @!P2 FMUL R153, R153, R153 ;  /* 0x000000999999a220 */ /* 0x010fe20000400000 */
[----:B------:R-:W-:Y:S02]  /*9970*/  FSETP.GEU.AND P2, PT, R160, -126, PT ;  /* 0xc2fc0000a000780b */ /* 0x000fe40003f4e000 */
[----:B------:R-:W-:-:S03]  /*9980*/  FMNMX R22, R206, R15, !PT ;  /* 0x0000000fce167209 */ /* 0x000fc60007800000 */
[----:B------:R-:W-:Y:S01]  /*9990*/  @!P6 FMUL R164, R164, 0.5 ;  /* 0x3f000000a4a4e820 */ /* 0x000fe20000400000 */
[----:B------:R-:W4:Y:S01]  /*99a0*/  MUFU.EX2 R157, R157 ;  /* 0x0000009d009d7308 */ /* 0x000f220000000800 */
[----:B--2---:R-:W-:Y:S01]  /*99b0*/  @!P5 FMUL R23, R23, R23 ;  /* 0x000000171717d220 */ /* 0x004fe20000400000 */
[----:B------:R-:W-:Y:S02]  /*99c0*/  FSETP.GEU.AND P5, PT, R165, -126, PT ;  /* 0xc2fc0000a500780b */ /* 0x000fe40003fae000 */
[----:B------:R-:W-:-:S03]  /*99d0*/  FMNMX R15, R207, R22, !PT ;  /* 0x00000016cf0f7209 */ /* 0x000fc60007800000 */
[----:B------:R-:W-:Y:S01]  /*99e0*/  @!P2 FMUL R160, R160, 0.5 ;  /* 0x3f000000a0a0a820 */ /* 0x000fe20000400000 */
[----:B------:R2:W1:Y:S01]  /*99f0*/  MUFU.EX2 R200, R164 ;  /* 0x000000a400c87308 */ /* 0x0004620000000800 */
[----:B---3--:R-:W-:Y:S01]  /*9a00*/  @!P4 FMUL R156, R156, R156 ;  /* 0x0000009c9c9cc220 */ /* 0x008fe20000400000 */
[----:B------:R-:W-:Y:S02]  /*9a10*/  FSETP.GEU.AND P4, PT, R161, -126, PT ;  /* 0xc2fc0000a100780b */ /* 0x000fe40003f8e000 */
[----:B------:R-:W-:-:S03]  /*9a20*/  FMNMX R22, R210, R15, !PT ;  /* 0x0000000fd2167209 */ /* 0x000fc60007800000 */
[----:B------:R-:W-:Y:S01]  /*9a30*/  @!P5 FMUL R165, R165, 0.5 ;  /* 0x3f000000a5a5d820 */ /* 0x000fe20000400000 */
[----:B------:R-:W3:Y:S01]  /*9a40*/  MUFU.EX2 R160, R160 ;  /* 0x000000a000a07308 */ /* 0x000ee20000000800 */
[----:B----4-:R-:W-:Y:S01]  /*9a50*/  @!P3 FMUL R157, R157, R157 ;  /* 0x0000009d9d9db220 */ /* 0x010fe20000400000 */
[----:B------:R-:W-:Y:S01]  /*9a60*/  FSETP.GEU.AND P3, PT, R19, -126, PT ;  /* 0xc2fc00001300780b */ /* 0x000fe20003f6e000 */
[--C-:B--2---:R-:W-:Y:S01]  /*9a70*/  FFMA R164, R176, UR5, -R18.reuse ;  /* 0x00000005b0a47c23 */ /* 0x104fe20008000812 */
[----:B------:R-:W-:Y:S01]  /*9a80*/  FMNMX R15, R211, R22, !PT ;  /* 0x00000016d30f7209 */ /* 0x000fe20007800000 */
[----:B------:R-:W-:Y:S02]  /*9a90*/  FFMA R176, R233, UR5, -R18 ;  /* 0x00000005e9b07c23 */ /* 0x000fe40008000812 */
[----:B------:R-:W-:Y:S01]  /*9aa0*/  @!P4 FMUL R161, R161, 0.5 ;  /* 0x3f000000a1a1c820 */ /* 0x000fe20000400000 */
[----:B------:R-:W2:Y:S01]  /*9ab0*/  MUFU.EX2 R209, R165 ;  /* 0x000000a500d17308 */ /* 0x000ea20000000800 */
[----:B-1----:R-:W-:Y:S01]  /*9ac0*/  @!P6 FMUL R200, R200, R200 ;  /* 0x000000c8c8c8e220 */ /* 0x002fe20000400000 */
[----:B------:R-:W-:-:S02]  /*9ad0*/  FSETP.GEU.AND P6, PT, R173, -126, PT ;  /* 0xc2fc0000ad00780b */ /* 0x000fc40003fce000 */
[----:B------:R-:W-:-:S03]  /*9ae0*/  FMNMX R22, R214, R15, !PT ;  /* 0x0000000fd6167209 */ /* 0x000fc60007800000 */
[----:B------:R-:W-:Y:S01]  /*9af0*/  @!P3 FMUL R19, R19, 0.5 ;  /* 0x3f0000001313b820 */ /* 0x000fe20000400000 */
[----:B------:R-:W1:Y:S01]  /*9b00*/  MUFU.EX2 R161, R161 ;  /* 0x000000a100a17308 */ /* 0x000e620000000800 */
[----:B---3--:R-:W-:Y:S01]  /*9b10*/  @!P2 FMUL R160, R160, R160 ;  /* 0x000000a0a0a0a220 */ /* 0x008fe20000400000 */
[----:B------:R-:W-:Y:S02]  /*9b20*/  FSETP.GEU.AND P2, PT, R169, -126, PT ;  /* 0xc2fc0000a900780b */ /* 0x000fe40003f4e000 */
[----:B------:R-:W-:-:S03]  /*9b30*/  FMNMX R22, R215, R22, !PT ;  /* 0x00000016d7167209 */ /* 0x000fc60007800000 */
[----:B------:R-:W-:Y:S01]  /*9b40*/  @!P6 FMUL R173, R173, 0.5 ;  /* 0x3f000000adade820 */ /* 0x000fe20000400000 */
[----:B------:R-:W3:Y:S01]  /*9b50*/  MUFU.EX2 R19, R19 ;  /* 0x0000001300137308 */ /* 0x000ee20000000800 */
[----:B--2---:R-:W-:Y:S01]  /*9b60*/  @!P5 FMUL R209, R209, R209 ;  /* 0x000000d1d1d1d220 */ /* 0x004fe20000400000 */
[----:B------:R-:W-:Y:S01]  /*9b70*/  FSETP.GEU.AND P5, PT, R164, -126, PT ;  /* 0xc2fc0000a400780b */ /* 0x000fe20003fae000 */
[----:B------:R-:W2:Y:S04]  /*9b80*/  SHFL.BFLY PT, R15, R22, 0x1, 0x1f ;  /* 0x0c201f00160f7f89 */ /* 0x000ea800000e0000 */
[----:B------:R-:W-:Y:S01]  /*9b90*/  @!P2 FMUL R169, R169, 0.5 ;  /* 0x3f000000a9a9a820 */ /* 0x000fe20000400000 */
[----:B------:R4:W2:Y:S01]  /*9ba0*/  MUFU.EX2 R165, R173 ;  /* 0x000000ad00a57308 */ /* 0x0008a20000000800 */
[----:B-1----:R-:W-:Y:S01]  /*9bb0*/  @!P4 FMUL R161, R161, R161 ;  /* 0x000000a1a1a1c220 */ /* 0x002fe20000400000 */
[----:B------:R-:W-:-:S05]  /*9bc0*/  FSETP.GEU.AND P4, PT, R20, -126, PT ;  /* 0xc2fc00001400780b */ /* 0x000fca0003f8e000 */
[----:B------:R-:W-:Y:S01]  /*9bd0*/  @!P5 FMUL R164, R164, 0.5 ;  /* 0x3f000000a4a4d820 */ /* 0x000fe20000400000 */
[----:B------:R-:W1:Y:S01]  /*9be0*/  MUFU.EX2 R169, R169 ;  /* 0x000000a900a97308 */ /* 0x000e620000000800 */
[----:B---3--:R-:W-:Y:S01]  /*9bf0*/  @!P3 FMUL R19, R19, R19 ;  /* 0x000000131313b220 */ /* 0x008fe20000400000 */
[----:B------:R-:W-:Y:S01]  /*9c00*/  FSETP.GEU.AND P3, PT, R172, -126, PT ;  /* 0xc2fc0000ac00780b */ /* 0x000fe20003f6e000 */
[--C-:B----4-:R-:W-:Y:S01]  /*9c10*/  FFMA R173, R185, UR5, -R18.reuse ;  /* 0x00000005b9ad7c23 */ /* 0x110fe20008000812 */
[----:B------:R-:W-:-:S03]  /*9c20*/  FFMA R185, R201, UR5, -R18 ;  /* 0x00000005c9b97c23 */ /* 0x000fc60008000812 */
[----:B------:R-:W-:Y:S01]  /*9c30*/  @!P4 FMUL R20, R20, 0.5 ;  /* 0x3f0000001414c820 */ /* 0x000fe20000400000 */
[----:B------:R-:W3:Y:S01]  /*9c40*/  MUFU.EX2 R164, R164 ;  /* 0x000000a400a47308 */ /* 0x000ee20000000800 */
[----:B--2---:R-:W-:Y:S01]  /*9c50*/  @!P6 FMUL R165, R165, R165 ;  /* 0x000000a5a5a5e220 */ /* 0x004fe20000400000 */
[----:B------:R-:W-:Y:S02]  /*9c60*/  FSETP.GEU.AND P6, PT, R168, -126, PT ;  /* 0xc2fc0000a800780b */ /* 0x000fe40003fce000 */
[----:B------:R-:W-:Y:S01]  /*9c70*/  FMNMX R15, R22, R15, !PT ;  /* 0x0000000f160f7209 */ /* 0x000fe20007800000 */
[----:B------:R-:W-:Y:S02]  /*9c80*/  FFMA R22, R204, UR5, -R18 ;  /* 0x00000005cc167c23 */ /* 0x000fe40008000812 */
[----:B------:R-:W-:Y:S01]  /*9c90*/  @!P3 FMUL R172, R172, 0.5 ;  /* 0x3f000000acacb820 */ /* 0x000fe20000400000 */
[----:B------:R-:W2:Y:S01]  /*9ca0*/  MUFU.EX2 R20, R20 ;  /* 0x0000001400147308 */ /* 0x000ea20000000800 */
[----:B-1----:R-:W-:Y:S01]  /*9cb0*/  @!P2 FMUL R169, R169, R169 ;  /* 0x000000a9a9a9a220 */ /* 0x002fe20000400000 */
[----:B------:R-:W-:Y:S01]  /*9cc0*/  FSETP.GEU.AND P2, PT, R21, -126, PT ;  /* 0xc2fc00001500780b */ /* 0x000fe20003f4e000 */
[----:B------:R-:W1:Y:S04]  /*9cd0*/  SHFL.BFLY PT, R196, R15, 0x2, 0x1f ;  /* 0x0c401f000fc47f89 */ /* 0x000e6800000e0000 */
[----:B------:R-:W-:Y:S01]  /*9ce0*/  @!P6 FMUL R168, R168, 0.5 ;  /* 0x3f000000a8a8e820 */ /* 0x000fe20000400000 */
[----:B------:R-:W4:Y:S01]  /*9cf0*/  MUFU.EX2 R172, R172 ;  /* 0x000000ac00ac7308 */ /* 0x000f220000000800 */
[----:B---3--:R-:W-:Y:S01]  /*9d00*/  @!P5 FMUL R164, R164, R164 ;  /* 0x000000a4a4a4d220 */ /* 0x008fe20000400000 */
[----:B------:R-:W-:-:S05]  /*9d10*/  FSETP.GEU.AND P5, PT, R173, -126, PT ;  /* 0xc2fc0000ad00780b */ /* 0x000fca0003fae000 */
[----:B------:R-:W-:Y:S01]  /*9d20*/  @!P2 FMUL R21, R21, 0.5 ;  /* 0x3f0000001515a820 */ /* 0x000fe20000400000 */
[----:B------:R-:W3:Y:S01]  /*9d30*/  MUFU.EX2 R168, R168 ;  /* 0x000000a800a87308 */ /* 0x000ee20000000800 */
[----:B--2---:R-:W-:Y:S01]  /*9d40*/  @!P4 FMUL R20, R20, R20 ;  /* 0x000000141414c220 */ /* 0x004fe20000400000 */
[----:B------:R-:W-:-:S05]  /*9d50*/  FSETP.GEU.AND P4, PT, R189, -126, PT ;  /* 0xc2fc0000bd00780b */ /* 0x000fca0003f8e000 */
[----:B------:R-:W-:Y:S01]  /*9d60*/  @!P5 FMUL R173, R173, 0.5 ;  /* 0x3f000000adadd820 */ /* 0x000fe20000400000 */
[----:B------:R-:W2:Y:S01]  /*9d70*/  MUFU.EX2 R21, R21 ;  /* 0x0000001500157308 */ /* 0x000ea20000000800 */
[----:B----4-:R-:W-:Y:S01]  /*9d80*/  @!P3 FMUL R172, R172, R172 ;  /* 0x000000acacacb220 */ /* 0x010fe20000400000 */
[----:B------:R-:W-:Y:S02]  /*9d90*/  FSETP.GEU.AND P3, PT, R177, -126, PT ;  /* 0xc2fc0000b100780b */ /* 0x000fe40003f6e000 */
[----:B-1----:R-:W-:Y:S01]  /*9da0*/  FMNMX R15, R15, R196, !PT ;  /* 0x000000c40f0f7209 */ /* 0x002fe20007800000 */
[----:B------:R-:W-:Y:S02]  /*9db0*/  FFMA R196, R213, UR5, -R18 ;  /* 0x00000005d5c47c23 */ /* 0x000fe40008000812 */
[----:B------:R-:W-:Y:S01]  /*9dc0*/  @!P4 FMUL R189, R189, 0.5 ;  /* 0x3f000000bdbdc820 */ /* 0x000fe20000400000 */
[----:B------:R-:W1:Y:S01]  /*9dd0*/  MUFU.EX2 R173, R173 ;  /* 0x000000ad00ad7308 */ /* 0x000e620000000800 */
        /* <DEDUP_REMOVED lines=8> */
[----:B-1----:R-:W-:Y:S01]  /*9e60*/  @!P5 FMUL R173, R173, R173 ;  /* 0x000000adadadd220 */ /* 0x002fe20000400000 */
[----:B------:R-:W-:-:S05]  /*9e70*/  FSETP.GEU.AND P5, PT, R181, -126, PT ;  /* 0xc2fc0000b500780b */ /* 0x000fca0003fae000 */
[----:B------:R-:W-:Y:S01]  /*9e80*/  @!P2 FMUL R184, R184, 0.5 ;  /* 0x3f000000b8b8a820 */ /* 0x000fe20000400000 */
[----:B------:R-:W1:Y:S01]  /*9e90*/  MUFU.EX2 R192, R192 ;  /* 0x000000c000c07308 */ /* 0x000e620000000800 */
[----:B---3--:R-:W-:Y:S01]  /*9ea0*/  @!P4 FMUL R189, R189, R189 ;  /* 0x000000bdbdbdc220 */ /* 0x008fe20000400000 */
[----:B------:R-:W-:-:S05]  /*9eb0*/  FSETP.GEU.AND P4, PT, R176, -126, PT ;  /* 0xc2fc0000b000780b */ /* 0x000fca0003f8e000 */
[----:B------:R-:W-:Y:S01]  /*9ec0*/  @!P5 FMUL R181, R181, 0.5 ;  /* 0x3f000000b5b5d820 */ /* 0x000fe20000400000 */
[----:B------:R-:W3:Y:S01]  /*9ed0*/  MUFU.EX2 R184, R184 ;  /* 0x000000b800b87308 */ /* 0x000ee20000000800 */
[----:B--2---:R-:W-:Y:S01]  /*9ee0*/  @!P3 FMUL R177, R177, R177 ;  /* 0x000000b1b1b1b220 */ /* 0x004fe20000400000 */
[----:B------:R-:W-:-:S03]  /*9ef0*/  FSETP.GEU.AND P3, PT, R185, -126, PT ;  /* 0xc2fc0000b900780b */ /* 0x000fc60003f6e000 */
[----:B------:R-:W-:Y:S01]  /*9f00*/  FADD R16, R156, R177 ;  /* 0x000000b19c107221 */ /* 0x000fe20000000000 */
[----:B------:R-:W-:Y:S01]  /*9f10*/  F2FP.BF16.F32.PACK_AB R156, R157, R156 ;  /* 0x0000009c9d9c723e */ /* 0x000fe200000010ff */
        /* <DEDUP_REMOVED lines=19> */
[----:B------:R-:W-:-:S04]  /*a050*/  FSETP.NEU.AND P3, PT, R15, -INF , PT ;  /* 0xff8000000f00780b */ /* 0x000fc80003f6d000 */
[----:B------:R-:W-:Y:S01]  /*a060*/  FSEL R197, R15, RZ, P3 ;  /* 0x000000ff0fc57208 */ /* 0x000fe20001800000 */
[----:B------:R-:W-:Y:S01]  /*a070*/  @!P4 FMUL R193, R193, 0.5 ;  /* 0x3f000000c1c1c820 */ /* 0x000fe20000400000 */
[----:B------:R-:W3:Y:S01]  /*a080*/  MUFU.EX2 R188, R188 ;  /* 0x000000bc00bc7308 */ /* 0x000ee20000000800 */
[----:B------:R-:W-:Y:S01]  /*a090*/  FSETP.GEU.AND P3, PT, R212, -126, PT ;  /* 0xc2fc0000d400780b */ /* 0x000fe20003f6e000 */
[----:B--2---:R-:W-:Y:S01]  /*a0a0*/  @!P6 FMUL R22, R22, R22 ;  /* 0x000000161616e220 */ /* 0x004fe20000400000 */
[C---:B------:R-:W-:Y:S01]  /*a0b0*/  FMUL R201, R197.reuse, UR5 ;  /* 0x00000005c5c97c20 */ /* 0x040fe20008400000 */
[----:B------:R-:W-:Y:S01]  /*a0c0*/  FSETP.GEU.AND P6, PT, R196, -126, PT ;  /* 0xc2fc0000c400780b */ /* 0x000fe20003fce000 */
[----:B------:R-:W-:Y:S02]  /*a0d0*/  FADD R12, -R197, R12 ;  /* 0x0000000cc50c7221 */ /* 0x000fe40000000100 */
[--C-:B------:R-:W-:Y:S01]  /*a0e0*/  FFMA R204, R155, UR5, -R201.reuse ;  /* 0x000000059bcc7c23 */ /* 0x100fe200080008c9 */
[----:B------:R-:W2:Y:S01]  /*a0f0*/  MUFU.EX2 R193, R193 ;  /* 0x000000c100c17308 */ /* 0x000ea20000000800 */
[----:B-1----:R-:W-:Y:S01]  /*a100*/  @!P2 FMUL R180, R180, R180 ;  /* 0x000000b4b4b4a220 */ /* 0x002fe20000400000 */
[--C-:B------:R-:W-:Y:S01]  /*a110*/  FFMA R154, R154, UR5, -R201.reuse ;  /* 0x000000059a9a7c23 */ /* 0x100fe200080008c9 */
[--C-:B------:R-:W-:Y:S01]  /*a120*/  FFMA R158, R158, UR5, -R201.reuse ;  /* 0x000000059e9e7c23 */ /* 0x100fe200080008c9 */
[----:B------:R-:W-:Y:S01]  /*a130*/  FSETP.GEU.AND P2, PT, R204, -126, PT ;  /* 0xc2fc0000cc00780b */ /* 0x000fe20003f4e000 */
[--C-:B------:R-:W-:Y:S01]  /*a140*/  FFMA R205, R159, UR5, -R201.reuse ;  /* 0x000000059fcd7c23 */ /* 0x100fe200080008c9 */
[----:B------:R-:W-:Y:S01]  /*a150*/  @!P3 FMUL R212, R212, 0.5 ;  /* 0x3f000000d4d4b820 */ /* 0x000fe20000400000 */
[--C-:B------:R-:W-:Y:S01]  /*a160*/  FFMA R208, R162, UR5, -R201.reuse ;  /* 0x00000005a2d07c23 */ /* 0x100fe200080008c9 */
[--C-:B------:R-:W-:Y:S01]  /*a170*/  FFMA R174, R174, UR5, -R201.reuse ;  /* 0x00000005aeae7c23 */ /* 0x100fe200080008c9 */
[----:B---3--:R-:W-:Y:S01]  /*a180*/  @!P5 FMUL R188, R188, R188 ;  /* 0x000000bcbcbcd220 */ /* 0x008fe20000400000 */
[----:B------:R-:W-:Y:S01]  /*a190*/  @!P6 FMUL R196, R196, 0.5 ;  /* 0x3f000000c4c4e820 */ /* 0x000fe20000400000 */
[----:B------:R-:W-:Y:S01]  /*a1a0*/  FSETP.GEU.AND P5, PT, R154, -126, PT ;  /* 0xc2fc00009a00780b */ /* 0x000fe20003fae000 */
[----:B------:R1:W3:Y:S01]  /*a1b0*/  MUFU.EX2 R18, R212 ;  /* 0x000000d400127308 */ /* 0x0002e20000000800 */
[--C-:B------:R-:W-:Y:S01]  /*a1c0*/  FFMA R183, R183, UR5, -R201.reuse ;  /* 0x00000005b7b77c23 */ /* 0x100fe200080008c9 */
[--C-:B------:R-:W-:Y:S01]  /*a1d0*/  FFMA R187, R187, UR5, -R201.reuse ;  /* 0x00000005bbbb7c23 */ /* 0x100fe200080008c9 */
[--C-:B------:R-:W-:Y:S01]  /*a1e0*/  FFMA R191, R191, UR5, -R201.reuse ;  /* 0x00000005bfbf7c23 */ /* 0x100fe200080008c9 */
[--C-:B------:R-:W-:Y:S01]  /*a1f0*/  FFMA R206, R206, UR5, -R201.reuse ;  /* 0x00000005cece7c23 */ /* 0x100fe200080008c9 */
[----:B------:R-:W-:Y:S01]  /*a200*/  @!P2 FMUL R204, R204, 0.5 ;  /* 0x3f000000cccca820 */ /* 0x000fe20000400000 */
[----:B--2---:R-:W-:Y:S01]  /*a210*/  @!P4 FMUL R193, R193, R193 ;  /* 0x000000c1c1c1c220 */ /* 0x004fe20000400000 */
[----:B------:R-:W-:Y:S01]  /*a220*/  FSETP.GEU.AND P4, PT, R158, -126, PT ;  /* 0xc2fc00009e00780b */ /* 0x000fe20003f8e000 */
[----:B------:R-:W2:Y:S01]  /*a230*/  MUFU.EX2 R196, R196 ;  /* 0x000000c400c47308 */ /* 0x000ea20000000800 */
[--C-:B-1----:R-:W-:Y:S01]  /*a240*/  FFMA R212, R166, UR5, -R201.reuse ;  /* 0x00000005a6d47c23 */ /* 0x102fe200080008c9 */
[--C-:B------:R-:W-:Y:S01]  /*a250*/  FFMA R217, R211, UR5, -R201.reuse ;  /* 0x00000005d3d97c23 */ /* 0x100fe200080008c9 */
[--C-:B------:R-:W-:Y:S01]  /*a260*/  FFMA R14, R214, UR5, -R201.reuse ;  /* 0x00000005d60e7c23 */ /* 0x100fe200080008c9 */
[----:B------:R-:W-:Y:S01]  /*a270*/  @!P5 FMUL R154, R154, 0.5 ;  /* 0x3f0000009a9ad820 */ /* 0x000fe20000400000 */
[----:B------:R-:W-:Y:S01]  /*a280*/  FFMA R214, R215, UR5, -R201 ;  /* 0x00000005d7d67c23 */ /* 0x000fe200080008c9 */
[----:B------:R-:W-:Y:S01]  /*a290*/  FADD R215, R152, R168 ;  /* 0x000000a898d77221 */ /* 0x000fe20000000000 */
[----:B------:R-:W-:Y:S01]  /*a2a0*/  FADD R197, R169, R193 ;  /* 0x000000c1a9c57221 */ /* 0x000fe20000000000 */
[----:B------:R1:W4:Y:S01]  /*a2b0*/  MUFU.EX2 R159, R204 ;  /* 0x000000cc009f7308 */ /* 0x0003220000000800 */
[----:B---3--:R-:W-:Y:S01]  /*a2c0*/  @!P3 FMUL R18, R18, R18 ;  /* 0x000000121212b220 */ /* 0x008fe20000400000 */
[----:B------:R-:W-:Y:S01]  /*a2d0*/  FSETP.GEU.AND P3, PT, R205, -126, PT ;  /* 0xc2fc0000cd00780b */ /* 0x000fe20003f6e000 */
[----:B------:R-:W-:Y:S01]  /*a2e0*/  FADD R211, R17, R173 ;  /* 0x000000ad11d37221 */ /* 0x000fe20000000000 */
[----:B------:R-:W-:Y:S01]  /*a2f0*/  @!P4 FMUL R158, R158, 0.5 ;  /* 0x3f0000009e9ec820 */ /* 0x000fe20000400000 */
[----:B------:R-:W-:Y:S01]  /*a300*/  FMUL R220, R12, UR5 ;  /* 0x000000050cdc7c20 */ /* 0x000fe20008400000 */
[----:B------:R-:W-:Y:S01]  /*a310*/  FADD R218, R165, R188 ;  /* 0x000000bca5da7221 */ /* 0x000fe20000000000 */
[----:B------:R-:W-:Y:S01]  /*a320*/  F2FP.BF16.F32.PACK_AB R168, R173, R168 ;  /* 0x000000a8ada8723e */ /* 0x000fe200000010ff */
[----:B------:R3:W3:Y:S01]  /*a330*/  MUFU.EX2 R155, R154 ;  /* 0x0000009a009b7308 */ /* 0x0006e20000000800 */
[----:B--2---:R-:W-:Y:S01]  /*a340*/  @!P6 FMUL R196, R196, R196 ;  /* 0x000000c4c4c4e220 */ /* 0x004fe20000400000 */
[----:B------:R-:W-:Y:S01]  /*a350*/  FSETP.GEU.AND P6, PT, R208, -126, PT ;  /* 0xc2fc0000d000780b */ /* 0x000fe20003fce000 */
[----:B-1----:R-:W-:Y:S01]  /*a360*/  FFMA R204, R167, UR5, -R201 ;  /* 0x00000005a7cc7c23 */ /* 0x002fe200080008c9 */
[----:B------:R-:W-:-:S03]  /*a370*/  F2FP.BF16.F32.PACK_AB R152, R17, R152 ;  /* 0x000000981198723e */ /* 0x000fc600000010ff */
[----:B------:R-:W-:Y:S01]  /*a380*/  @!P3 FMUL R205, R205, 0.5 ;  /* 0x3f000000cdcdb820 */ /* 0x000fe20000400000 */
[----:B------:R1:W2:Y:S01]  /*a390*/  MUFU.EX2 R162, R158 ;  /* 0x0000009e00a27308 */ /* 0x0002a20000000800 */
[----:B----4-:R-:W-:Y:S01]  /*a3a0*/  @!P2 FMUL R159, R159, R159 ;  /* 0x0000009f9f9fa220 */ /* 0x010fe20000400000 */
[----:B------:R-:W-:Y:S01]  /*a3b0*/  FSETP.GEU.AND P2, PT, R212, -126, PT ;  /* 0xc2fc0000d400780b */ /* 0x000fe20003f4e000 */
[----:B---3--:R-:W-:-:S04]  /*a3c0*/  FFMA R154, R163, UR5, -R201 ;  /* 0x00000005a39a7c23 */ /* 0x008fc800080008c9 */
[----:B------:R-:W-:Y:S01]  /*a3d0*/  @!P6 FMUL R208, R208, 0.5 ;  /* 0x3f000000d0d0e820 */ /* 0x000fe20000400000 */
[----:B------:R3:W4:Y:S01]  /*a3e0*/  MUFU.EX2 R163, R205 ;  /* 0x000000cd00a37308 */ /* 0x0007220000000800 */
[----:B------:R-:W-:Y:S01]  /*a3f0*/  @!P5 FMUL R155, R155, R155 ;  /* 0x0000009b9b9bd220 */ /* 0x000fe20000400000 */
[----:B------:R-:W-:Y:S01]  /*a400*/  FSETP.GEU.AND P5, PT, R154, -126, PT ;  /* 0xc2fc00009a00780b */ /* 0x000fe20003fae000 */
[----:B-1----:R-:W-:-:S04]  /*a410*/  FFMA R158, R170, UR5, -R201 ;  /* 0x00000005aa9e7c23 */ /* 0x002fc800080008c9 */
[----:B------:R-:W-:Y:S01]  /*a420*/  @!P2 FMUL R212, R212, 0.5 ;  /* 0x3f000000d4d4a820 */ /* 0x000fe20000400000 */
[----:B------:R1:W1:Y:S01]  /*a430*/  MUFU.EX2 R166, R208 ;  /* 0x000000d000a67308 */ /* 0x0002620000000800 */
[----:B--2---:R-:W-:Y:S01]  /*a440*/  @!P4 FMUL R162, R162, R162 ;  /* 0x000000a2a2a2c220 */ /* 0x004fe20000400000 */
[----:B------:R-:W-:Y:S01]  /*a450*/  FSETP.GEU.AND P4, PT, R204, -126, PT ;  /* 0xc2fc0000cc00780b */ /* 0x000fe20003f8e000 */
[----:B---3--:R-:W-:-:S04]  /*a460*/  FFMA R205, R171, UR5, -R201 ;  /* 0x00000005abcd7c23 */ /* 0x008fc800080008c9 */
[----:B------:R-:W-:Y:S01]  /*a470*/  @!P5 FMUL R154, R154, 0.5 ;  /* 0x3f0000009a9ad820 */ /* 0x000fe20000400000 */
[----:B------:R2:W3:Y:S01]  /*a480*/  MUFU.EX2 R170, R212 ;  /* 0x000000d400aa7308 */ /* 0x0004e20000000800 */
[----:B----4-:R-:W-:Y:S01]  /*a490*/  @!P3 FMUL R163, R163, R163 ;  /* 0x000000a3a3a3b220 */ /* 0x010fe20000400000 */
[----:B------:R-:W-:Y:S01]  /*a4a0*/  FSETP.GEU.AND P3, PT, R158, -126, PT ;  /* 0xc2fc00009e00780b */ /* 0x000fe20003f6e000 */
[--C-:B-1----:R-:W-:Y:S01]  /*a4b0*/  FFMA R208, R175, UR5, -R201.reuse ;  /* 0x00000005afd07c23 */ /* 0x102fe200080008c9 */
[--C-:B------:R-:W-:Y:S01]  /*a4c0*/  FFMA R175, R178, UR5, -R201.reuse ;  /* 0x00000005b2af7c23 */ /* 0x100fe200080008c9 */
[--C-:B------:R-:W-:Y:S01]  /*a4d0*/  FFMA R178, R202, UR5, -R201.reuse ;  /* 0x00000005cab27c23 */ /* 0x100fe200080008c9 */
[--C-:B------:R-:W-:Y:S01]  /*a4e0*/  FFMA R202, R199, UR5, -R201.reuse ;  /* 0x00000005c7ca7c23 */ /* 0x100fe200080008c9 */
[----:B------:R-:W-:Y:S01]  /*a4f0*/  @!P4 FMUL R204, R204, 0.5 ;  /* 0x3f000000ccccc820 */ /* 0x000fe20000400000 */
[----:B------:R1:W4:Y:S01]  /*a500*/  MUFU.EX2 R167, R154 ;  /* 0x0000009a00a77308 */ /* 0x0003220000000800 */
[----:B------:R-:W-:Y:S01]  /*a510*/  @!P6 FMUL R166, R166, R166 ;  /* 0x000000a6a6a6e220 */ /* 0x000fe20000400000 */
[----:B------:R-:W-:Y:S01]  /*a520*/  FSETP.GEU.AND P6, PT, R205, -126, PT ;  /* 0xc2fc0000cd00780b */ /* 0x000fe20003fce000 */
[--C-:B--2---:R-:W-:Y:S01]  /*a530*/  FFMA R212, R179, UR5, -R201.reuse ;  /* 0x00000005b3d47c23 */ /* 0x104fe200080008c9 */
[--C-:B------:R-:W-:Y:S01]  /*a540*/  FFMA R179, R182, UR5, -R201.reuse ;  /* 0x00000005b6b37c23 */ /* 0x100fe200080008c9 */
[--C-:B------:R-:W-:Y:S01]  /*a550*/  FFMA R182, R186, UR5, -R201.reuse ;  /* 0x00000005bab67c23 */ /* 0x100fe200080008c9 */
[--C-:B------:R-:W-:Y:S01]  /*a560*/  FFMA R186, R194, UR5, -R201.reuse ;  /* 0x00000005c2ba7c23 */ /* 0x100fe200080008c9 */
[----:B------:R-:W-:Y:S01]  /*a570*/  @!P3 FMUL R158, R158, 0.5 ;  /* 0x3f0000009e9eb820 */ /* 0x000fe20000400000 */
[----:B------:R-:W2:Y:S01]  /*a580*/  MUFU.EX2 R204, R204 ;  /* 0x000000cc00cc7308 */ /* 0x000ea20000000800 */
[----:B---3--:R-:W-:Y:S01]  /*a590*/  @!P2 FMUL R170, R170, R170 ;  /* 0x000000aaaaaaa220 */ /* 0x008fe20000400000 */
[----:B------:R-:W-:Y:S01]  /*a5a0*/  FSETP.GEU.AND P2, PT, R208, -126, PT ;  /* 0xc2fc0000d000780b */ /* 0x000fe20003f4e000 */
[--C-:B-1----:R-:W-:Y:S01]  /*a5b0*/  FFMA R154, R190, UR5, -R201.reuse ;  /* 0x00000005be9a7c23 */ /* 0x102fe200080008c9 */
[----:B------:R-:W-:Y:S01]  /*a5c0*/  FFMA R194, R195, UR5, -R201 ;  /* 0x00000005c3c27c23 */ /* 0x000fe200080008c9 */
[----:B------:R-:W-:Y:S01]  /*a5d0*/  FADD R195, R164, R180 ;  /* 0x000000b4a4c37221 */ /* 0x000fe20000000000 */
[----:B------:R-:W-:Y:S01]  /*a5e0*/  F2FP.BF16.F32.PACK_AB R164, R169, R164 ;  /* 0x000000a4a9a4723e */ /* 0x000fe200000010ff */
[----:B------:R-:W-:Y:S01]  /*a5f0*/  @!P6 FMUL R205, R205, 0.5 ;  /* 0x3f000000cdcde820 */ /* 0x000fe20000400000 */
[----:B------:R1:W3:Y:S01]  /*a600*/  MUFU.EX2 R171, R158 ;  /* 0x0000009e00ab7308 */ /* 0x0002e20000000800 */
[----:B----4-:R-:W-:Y:S01]  /*a610*/  @!P5 FMUL R167, R167, R167 ;  /* 0x000000a7a7a7d220 */ /* 0x010fe20000400000 */
[----:B------:R-:W-:Y:S01]  /*a620*/  FSETP.GEU.AND P5, PT, R174, -126, PT ;  /* 0xc2fc0000ae00780b */ /* 0x000fe20003fae000 */
[----:B------:R-:W-:Y:S01]  /*a630*/  FADD R16, R16, R195 ;  /* 0x000000c310107221 */ /* 0x000fe20000000000 */
[----:B------:R-:W-:-:S03]  /*a640*/  F2FP.BF16.F32.PACK_AB R180, R193, R180 ;  /* 0x000000b4c1b4723e */ /* 0x000fc600000010ff */
[----:B------:R-:W-:Y:S01]  /*a650*/  @!P2 FMUL R208, R208, 0.5 ;  /* 0x3f000000d0d0a820 */ /* 0x000fe20000400000 */
[----:B------:R-:W4:Y:S01]  /*a660*/  MUFU.EX2 R205, R205 ;  /* 0x000000cd00cd7308 */ /* 0x000f220000000800 */
[----:B--2---:R-:W-:Y:S01]  /*a670*/  @!P4 FMUL R204, R204, R204 ;  /* 0x000000ccccccc220 */ /* 0x004fe20000400000 */
[----:B------:R-:W-:Y:S01]  /*a680*/  FSETP.GEU.AND P4, PT, R175, -126, PT ;  /* 0xc2fc0000af00780b */ /* 0x000fe20003f8e000 */
[----:B-1----:R-:W-:-:S04]  /*a690*/  FADD R158, R161, R185 ;  /* 0x000000b9a19e7221 */ /* 0x002fc80000000000 */
[----:B------:R-:W-:Y:S01]  /*a6a0*/  @!P5 FMUL R174, R174, 0.5 ;  /* 0x3f000000aeaed820 */ /* 0x000fe20000400000 */
[----:B------:R-:W1:Y:S01]  /*a6b0*/  MUFU.EX2 R208, R208 ;  /* 0x000000d000d07308 */ /* 0x000e620000000800 */
[----:B---3--:R-:W-:Y:S01]  /*a6c0*/  @!P3 FMUL R171, R171, R171 ;  /* 0x000000abababb220 */ /* 0x008fe20000400000 */
[----:B------:R-:W-:Y:S01]  /*a6d0*/  FSETP.GEU.AND P3, PT, R212, -126, PT ;  /* 0xc2fc0000d400780b */ /* 0x000fe20003f6e000 */
[----:B------:R-:W-:Y:S01]  /*a6e0*/  FADD R211, R211, R158 ;  /* 0x0000009ed3d37221 */ /* 0x000fe20000000000 */
[----:B------:R-:W-:-:S03]  /*a6f0*/  FADD R158, R200, R181 ;  /* 0x000000b5c89e7221 */ /* 0x000fc60000000000 */
[----:B------:R-:W-:Y:S01]  /*a700*/  @!P4 FMUL R175, R175, 0.5 ;  /* 0x3f000000afafc820 */ /* 0x000fe20000400000 */
[----:B------:R-:W2:Y:S01]  /*a710*/  MUFU.EX2 R174, R174 ;  /* 0x000000ae00ae7308 */ /* 0x000ea20000000800 */
[----:B----4-:R-:W-:Y:S01]  /*a720*/  @!P6 FMUL R205, R205, R205 ;  /* 0x000000cdcdcde220 */ /* 0x010fe20000400000 */
        /* <DEDUP_REMOVED lines=24> */
[----:B------:R-:W-:-:S05]  /*a8b0*/  FSETP.GEU.AND P2, PT, R194, -126, PT ;  /* 0xc2fc0000c200780b */ /* 0x000fca0003f4e000 */
[----:B------:R-:W-:Y:S01]  /*a8c0*/  @!P6 FMUL R191, R191, 0.5 ;  /* 0x3f000000bfbfe820 */ /* 0x000fe20000400000 */
[----:B------:R3:W3:Y:S01]  /*a8d0*/  MUFU.EX2 R183, R154 ;  /* 0x0000009a00b77308 */ /* 0x0006e20000000800 */
[----:B-1----:R-:W-:Y:S01]  /*a8e0*/  @!P5 FMUL R213, R213, R213 ;  /* 0x000000d5d5d5d220 */ /* 0x002fe20000400000 */
[----:B------:R-:W-:Y:S01]  /*a8f0*/  FSETP.GEU.AND P5, PT, R186, -126, PT ;  /* 0xc2fc0000ba00780b */ /* 0x000fe20003fae000 */
[--C-:B--2---:R-:W-:Y:S01]  /*a900*/  FFMA R187, R198, UR5, -R201.reuse ;  /* 0x00000005c6bb7c23 */ /* 0x104fe200080008c9 */
[--C-:B------:R-:W-:Y:S01]  /*a910*/  FFMA R198, R203, UR5, -R201.reuse ;  /* 0x00000005cbc67c23 */ /* 0x100fe200080008c9 */
[--C-:B------:R-:W-:Y:S01]  /*a920*/  FFMA R203, R210, UR5, -R201.reuse ;  /* 0x00000005d2cb7c23 */ /* 0x100fe200080008c9 */
[----:B------:R-:W-:Y:S01]  /*a930*/  FFMA R210, R207, UR5, -R201 ;  /* 0x00000005cfd27c23 */ /* 0x000fe200080008c9 */
[----:B------:R-:W-:Y:S01]  /*a940*/  @!P2 FMUL R194, R194, 0.5 ;  /* 0x3f000000c2c2a820 */ /* 0x000fe20000400000 */
[----:B------:R-:W1:Y:S01]  /*a950*/  MUFU.EX2 R191, R191 ;  /* 0x000000bf00bf7308 */ /* 0x000e620000000800 */
[----:B----4-:R-:W-:Y:S01]  /*a960*/  @!P4 FMUL R190, R190, R190 ;  /* 0x000000bebebec220 */ /* 0x010fe20000400000 */
[----:B------:R-:W-:Y:S01]  /*a970*/  FSETP.GEU.AND P4, PT, R187, -126, PT ;  /* 0xc2fc0000bb00780b */ /* 0x000fe20003f8e000 */
[----:B---3--:R-:W-:Y:S01]  /*a980*/  FADD R154, R160, R176 ;  /* 0x000000b0a09a7221 */ /* 0x008fe20000000000 */
[----:B------:R-:W-:Y:S01]  /*a990*/  FADD R201, R20, R18 ;  /* 0x0000001214c97221 */ /* 0x000fe20000000000 */
[----:B------:R-:W-:Y:S01]  /*a9a0*/  FADD R207, R23, R21 ;  /* 0x0000001517cf7221 */ /* 0x000fe20000000000 */
[----:B------:R-:W-:Y:S01]  /*a9b0*/  F2FP.BF16.F32.PACK_AB R160, R161, R160 ;  /* 0x000000a0a1a0723e */ /* 0x000fe200000010ff */
[----:B------:R-:W-:Y:S01]  /*a9c0*/  @!P5 FMUL R186, R186, 0.5 ;  /* 0x3f000000babad820 */ /* 0x000fe20000400000 */
[----:B------:R-:W2:Y:S01]  /*a9d0*/  MUFU.EX2 R194, R194 ;  /* 0x000000c200c27308 */ /* 0x000ea20000000800 */
[----:B------:R-:W-:Y:S01]  /*a9e0*/  @!P3 FMUL R183, R183, R183 ;  /* 0x000000b7b7b7b220 */ /* 0x000fe20000400000 */
[----:B------:R-:W-:Y:S01]  /*a9f0*/  FSETP.GEU.AND P3, PT, R178, -126, PT ;  /* 0xc2fc0000b200780b */ /* 0x000fe20003f6e000 */
[----:B------:R-:W-:Y:S01]  /*aa00*/  FADD R215, R215, R154 ;  /* 0x0000009ad7d77221 */ /* 0x000fe20000000000 */
[----:B------:R-:W-:Y:S01]  /*aa10*/  FADD R154, R157, R192 ;  /* 0x000000c09d9a7221 */ /* 0x000fe20000000000 */
[----:B------:R-:W-:Y:S01]  /*aa20*/  FADD R158, R158, R201 ;  /* 0x000000c99e9e7221 */ /* 0x000fe20000000000 */
[----:B------:R-:W-:Y:S01]  /*aa30*/  FADD R201, R172, R196 ;  /* 0x000000c4acc97221 */ /* 0x000fe20000000000 */
[----:B------:R-:W-:Y:S01]  /*aa40*/  @!P4 FMUL R187, R187, 0.5 ;  /* 0x3f000000bbbbc820 */ /* 0x000fe20000400000 */
[----:B------:R-:W3:Y:S01]  /*aa50*/  MUFU.EX2 R186, R186 ;  /* 0x000000ba00ba7308 */ /* 0x000ee20000000800 */
[----:B-1----:R-:W-:Y:S01]  /*aa60*/  @!P6 FMUL R191, R191, R191 ;  /* 0x000000bfbfbfe220 */ /* 0x002fe20000400000 */
[----:B------:R-:W-:Y:S01]  /*aa70*/  FSETP.GEU.AND P6, PT, R198, -126, PT ;  /* 0xc2fc0000c600780b */ /* 0x000fe20003fce000 */
[----:B------:R-:W-:Y:S01]  /*aa80*/  FADD R154, R154, R197 ;  /* 0x000000c59a9a7221 */ /* 0x000fe20000000000 */
[----:B------:R-:W-:Y:S01]  /*aa90*/  FADD R223, R162, R183 ;  /* 0x000000b7a2df7221 */ /* 0x000fe20000000000 */
[----:B------:R-:W-:Y:S01]  /*aaa0*/  FADD R16, R215, R16 ;  /* 0x00000010d7107221 */ /* 0x000fe20000000000 */
[----:B------:R-:W-:Y:S01]  /*aab0*/  F2FP.BF16.F32.PACK_AB R157, R167, R166 ;  /* 0x000000a6a79d723e */ /* 0x000fe200000010ff */
[----:B------:R-:W-:Y:S01]  /*aac0*/  @!P3 FMUL R178, R178, 0.5 ;  /* 0x3f000000b2b2b820 */ /* 0x000fe20000400000 */
[----:B------:R-:W1:Y:S01]  /*aad0*/  MUFU.EX2 R187, R187 ;  /* 0x000000bb00bb7308 */ /* 0x000e620000000800 */
[----:B--2---:R-:W-:Y:S01]  /*aae0*/  @!P2 FMUL R194, R194, R194 ;  /* 0x000000c2c2c2a220 */ /* 0x004fe20000400000 */
[----:B------:R-:W-:Y:S01]  /*aaf0*/  FSETP.GEU.AND P2, PT, R203, -126, PT ;  /* 0xc2fc0000cb00780b */ /* 0x000fe20003f4e000 */
[----:B------:R-:W-:Y:S01]  /*ab00*/  FADD R154, R211, R154 ;  /* 0x0000009ad39a7221 */ /* 0x000fe20000000000 */
[----:B------:R-:W-:-:S02]  /*ab10*/  F2FP.BF16.F32.PACK_AB R161, R205, R171 ;  /* 0x000000abcda1723e */ /* 0x000fc400000010ff */
[----:B------:R-:W-:Y:S01]  /*ab20*/  F2FP.BF16.F32.PACK_AB R169, R190, R182 ;  /* 0x000000b6bea9723e */ /* 0x000fe200000010ff */
[----:B------:R-:W-:Y:S01]  /*ab30*/  @!P6 FMUL R198, R198, 0.5 ;  /* 0x3f000000c6c6e820 */ /* 0x000fe20000400000 */
[----:B------:R-:W2:Y:S01]  /*ab40*/  MUFU.EX2 R178, R178 ;  /* 0x000000b200b27308 */ /* 0x000ea20000000800 */
[----:B---3--:R-:W-:Y:S01]  /*ab50*/  @!P5 FMUL R186, R186, R186 ;  /* 0x000000bababad220 */ /* 0x008fe20000400000 */
[----:B------:R-:W-:Y:S02]  /*ab60*/  FSETP.GEU.AND P5, PT, R206, -126, PT ;  /* 0xc2fc0000ce00780b */ /* 0x000fe40003fae000 */
[----:B------:R-:W-:Y:S02]  /*ab70*/  F2FP.BF16.F32.PACK_AB R176, R185, R176 ;  /* 0x000000b0b9b0723e */ /* 0x000fe400000010ff */
[----:B------:R-:W-:Y:S01]  /*ab80*/  F2FP.BF16.F32.PACK_AB R173, R194, R186 ;  /* 0x000000bac2ad723e */ /* 0x000fe200000010ff */
[----:B------:R-:W-:Y:S01]  /*ab90*/  @!P2 FMUL R203, R203, 0.5 ;  /* 0x3f000000cbcba820 */ /* 0x000fe20000400000 */
[----:B------:R-:W3:Y:S01]  /*aba0*/  MUFU.EX2 R198, R198 ;  /* 0x000000c600c67308 */ /* 0x000ee20000000800 */
[----:B-1----:R-:W-:Y:S01]  /*abb0*/  @!P4 FMUL R187, R187, R187 ;  /* 0x000000bbbbbbc220 */ /* 0x002fe20000400000 */
[----:B------:R-:W-:-:S05]  /*abc0*/  FSETP.GEU.AND P4, PT, R217, -126, PT ;  /* 0xc2fc0000d900780b */ /* 0x000fca0003f8e000 */
[----:B------:R-:W-:Y:S01]  /*abd0*/  @!P5 FMUL R206, R206, 0.5 ;  /* 0x3f000000ceced820 */ /* 0x000fe20000400000 */
[----:B------:R1:W4:Y:S01]  /*abe0*/  MUFU.EX2 R195, R203 ;  /* 0x000000cb00c37308 */ /* 0x0003220000000800 */
[----:B--2---:R-:W-:Y:S01]  /*abf0*/  @!P3 FMUL R178, R178, R178 ;  /* 0x000000b2b2b2b220 */ /* 0x004fe20000400000 */
[----:B------:R-:W-:-:S03]  /*ac00*/  FSETP.GEU.AND P3, PT, R14, -126, PT ;  /* 0xc2fc00000e00780b */ /* 0x000fc60003f6e000 */
[----:B------:R-:W-:Y:S01]  /*ac10*/  FADD R219, R171, R178 ;  /* 0x000000b2abdb7221 */ /* 0x000fe20000000000 */
[----:B------:R-:W-:Y:S01]  /*ac20*/  F2FP.BF16.F32.PACK_AB R171, R191, R183 ;  /* 0x000000b7bfab723e */ /* 0x000fe200000010ff */
[----:B------:R-:W-:Y:S01]  /*ac30*/  @!P4 FMUL R217, R217, 0.5 ;  /* 0x3f000000d9d9c820 */ /* 0x000fe20000400000 */
[----:B------:R2:W2:Y:S01]  /*ac40*/  MUFU.EX2 R199, R206 ;  /* 0x000000ce00c77308 */ /* 0x0004a20000000800 */
[----:B---3--:R-:W-:Y:S01]  /*ac50*/  @!P6 FMUL R198, R198, R198 ;  /* 0x000000c6c6c6e220 */ /* 0x008fe20000400000 */
[----:B------:R-:W-:Y:S01]  /*ac60*/  FSETP.GEU.AND P6, PT, R202, -126, PT ;  /* 0xc2fc0000ca00780b */ /* 0x000fe20003fce000 */
[----:B-1----:R-:W-:Y:S02]  /*ac70*/  FADD R203, R153, R189 ;  /* 0x000000bd99cb7221 */ /* 0x002fe40000000000 */
[----:B------:R-:W-:Y:S02]  /*ac80*/  FADD R221, R205, R198 ;  /* 0x000000c6cddd7221 */ /* 0x000fe40000000000 */
[----:B------:R-:W-:Y:S01]  /*ac90*/  @!P3 FMUL R14, R14, 0.5 ;  /* 0x3f0000000e0eb820 */ /* 0x000fe20000400000 */
[----:B------:R1:W3:Y:S01]  /*aca0*/  MUFU.EX2 R197, R217 ;  /* 0x000000d900c57308 */ /* 0x0002e20000000800 */
[----:B----4-:R-:W-:Y:S01]  /*acb0*/  @!P2 FMUL R195, R195, R195 ;  /* 0x000000c3c3c3a220 */ /* 0x010fe20000400000 */
[----:B------:R-:W-:Y:S01]  /*acc0*/  FSETP.GEU.AND P2, PT, R214, -126, PT ;  /* 0xc2fc0000d600780b */ /* 0x000fe20003f4e000 */
[----:B--2---:R-:W-:Y:S01]  /*acd0*/  FADD R206, R19, R22 ;  /* 0x0000001613ce7221 */ /* 0x004fe20000000000 */
[----:B------:R-:W-:Y:S01]  /*ace0*/  FADD R203, R203, R218 ;  /* 0x000000dacbcb7221 */ /* 0x000fe20000000000 */
[----:B------:R-:W-:Y:S01]  /*acf0*/  FADD R218, R155, R182 ;  /* 0x000000b69bda7221 */ /* 0x000fe20000000000 */
[----:B------:R-:W-:Y:S01]  /*ad00*/  FADD R222, R175, R195 ;  /* 0x000000c3afde7221 */ /* 0x000fe20000000000 */
[----:B------:R-:W-:Y:S01]  /*ad10*/  @!P6 FMUL R202, R202, 0.5 ;  /* 0x3f000000cacae820 */ /* 0x000fe20000400000 */
[----:B------:R-:W2:Y:S01]  /*ad20*/  MUFU.EX2 R14, R14 ;  /* 0x0000000e000e7308 */ /* 0x000ea20000000800 */
[----:B------:R-:W-:Y:S01]  /*ad30*/  @!P5 FMUL R199, R199, R199 ;  /* 0x000000c7c7c7d220 */ /* 0x000fe20000400000 */
[----:B------:R-:W-:Y:S01]  /*ad40*/  FSETP.GEU.AND P5, PT, R210, -126, PT ;  /* 0xc2fc0000d200780b */ /* 0x000fe20003fae000 */
[----:B-1----:R-:W-:Y:S01]  /*ad50*/  FMUL R217, R216, UR5 ;  /* 0x00000005d8d97c20 */ /* 0x002fe20008400000 */
[----:B------:R-:W-:Y:S01]  /*ad60*/  FADD R207, R207, R206 ;  /* 0x000000cecfcf7221 */ /* 0x000fe20000000000 */
[----:B------:R-:W-:Y:S01]  /*ad70*/  FADD R206, R209, R184 ;  /* 0x000000b8d1ce7221 */ /* 0x000fe20000000000 */
[----:B------:R-:W-:Y:S01]  /*ad80*/  FADD R216, R218, R219 ;  /* 0x000000dbdad87221 */ /* 0x000fe20000000000 */
[----:B------:R-:W-:Y:S01]  /*ad90*/  @!P2 FMUL R214, R214, 0.5 ;  /* 0x3f000000d6d6a820 */ /* 0x000fe20000400000 */
[----:B------:R-:W1:Y:S01]  /*ada0*/  MUFU.EX2 R202, R202 ;  /* 0x000000ca00ca7308 */ /* 0x000e620000000800 */
[----:B---3--:R-:W-:Y:S01]  /*adb0*/  @!P4 FMUL R197, R197, R197 ;  /* 0x000000c5c5c5c220 */ /* 0x008fe20000400000 */
[----:B------:R-:W-:Y:S01]  /*adc0*/  FSETP.GEU.AND P4, PT, R217, -126, PT ;  /* 0xc2fc0000d900780b */ /* 0x000fe20003f8e000 */
[----:B------:R-:W-:Y:S01]  /*add0*/  FADD R206, R206, R201 ;  /* 0x000000c9cece7221 */ /* 0x000fe20000000000 */
[----:B------:R-:W-:Y:S01]  /*ade0*/  FADD R219, R166, R186 ;  /* 0x000000baa6db7221 */ /* 0x000fe20000000000 */
[----:B------:R-:W-:Y:S01]  /*adf0*/  FADD R218, R159, R190 ;  /* 0x000000be9fda7221 */ /* 0x000fe20000000000 */
[----:B------:R-:W-:Y:S01]  /*ae00*/  FADD R224, R212, R197 ;  /* 0x000000c5d4e07221 */ /* 0x000fe20000000000 */
[----:B------:R-:W-:Y:S01]  /*ae10*/  @!P5 FMUL R210, R210, 0.5 ;  /* 0x3f000000d2d2d820 */ /* 0x000fe20000400000 */
[----:B------:R-:W3:Y:S01]  /*ae20*/  MUFU.EX2 R12, R214 ;  /* 0x000000d6000c7308 */ /* 0x000ee20000000800 */
[----:B--2---:R-:W-:Y:S01]  /*ae30*/  @!P3 FMUL R14, R14, R14 ;  /* 0x0000000e0e0eb220 */ /* 0x004fe20000400000 */
[----:B------:R-:W-:Y:S01]  /*ae40*/  FSETP.GEU.AND P3, PT, R220, -126, PT ;  /* 0xc2fc0000dc00780b */ /* 0x000fe20003f6e000 */
[----:B------:R-:W-:Y:S01]  /*ae50*/  FADD R219, R219, R222 ;  /* 0x000000dedbdb7221 */ /* 0x000fe20000000000 */
[----:B------:R-:W-:Y:S01]  /*ae60*/  FADD R222, R174, R199 ;  /* 0x000000c7aede7221 */ /* 0x000fe20000000000 */
[----:B------:R-:W-:Y:S01]  /*ae70*/  FADD R225, R179, R14 ;  /* 0x0000000eb3e17221 */ /* 0x000fe20000000000 */
[----:B------:R-:W-:Y:S01]  /*ae80*/  FADD R218, R218, R221 ;  /* 0x000000dddada7221 */ /* 0x000fe20000000000 */
[----:B------:R-:W-:Y:S01]  /*ae90*/  @!P4 FMUL R217, R217, 0.5 ;  /* 0x3f000000d9d9c820 */ /* 0x000fe20000400000 */
[----:B------:R2:W4:Y:S01]  /*aea0*/  MUFU.EX2 R201, R210 ;  /* 0x000000d200c97308 */ /* 0x0005220000000800 */
[----:B-1----:R-:W-:Y:S01]  /*aeb0*/  @!P6 FMUL R202, R202, R202 ;  /* 0x000000cacacae220 */ /* 0x002fe20000400000 */
[----:B------:R-:W-:Y:S01]  /*aec0*/  FADD R223, R223, R222 ;  /* 0x000000dedfdf7221 */ /* 0x000fe20000000000 */
[----:B------:R-:W-:Y:S01]  /*aed0*/  FADD R221, R167, R194 ;  /* 0x000000c2a7dd7221 */ /* 0x000fe20000000000 */
[----:B------:R-:W-:Y:S01]  /*aee0*/  FADD R222, R163, R191 ;  /* 0x000000bfa3de7221 */ /* 0x000fe20000000000 */
[----:B------:R-:W-:Y:S01]  /*aef0*/  FADD R207, R207, R158 ;  /* 0x0000009ecfcf7221 */ /* 0x000fe20000000000 */
[----:B------:R-:W-:Y:S01]  /*af00*/  FADD R203, R203, R206 ;  /* 0x000000cecbcb7221 */ /* 0x000fe20000000000 */
[----:B------:R-:W-:Y:S01]  /*af10*/  @!P3 FMUL R220, R220, 0.5 ;  /* 0x3f000000dcdcb820 */ /* 0x000fe20000400000 */
[----:B------:R-:W1:Y:S01]  /*af20*/  MUFU.EX2 R217, R217 ;  /* 0x000000d900d97308 */ /* 0x000e620000000800 */
[----:B--2---:R-:W-:Y:S01]  /*af30*/  FADD R210, R170, R187 ;  /* 0x000000bbaad27221 */ /* 0x004fe20000000000 */
[----:B---3--:R-:W-:Y:S01]  /*af40*/  @!P2 FMUL R12, R12, R12 ;  /* 0x0000000c0c0ca220 */ /* 0x008fe20000400000 */
[----:B------:R-:W-:Y:S01]  /*af50*/  FADD R221, R221, R224 ;  /* 0x000000e0dddd7221 */ /* 0x000fe20000000000 */
[----:B------:R-:W-:Y:S01]  /*af60*/  FADD R203, R154, R203 ;  /* 0x000000cb9acb7221 */ /* 0x000fe20000000000 */
[----:B------:R-:W-:Y:S01]  /*af70*/  FADD R214, R210, R225 ;  /* 0x000000e1d2d67221 */ /* 0x000fe20000000000 */
[----:B------:R-:W-:Y:S01]  /*af80*/  FADD R210, R213, R12 ;  /* 0x0000000cd5d27221 */ /* 0x000fe20000000000 */
[----:B------:R-:W-:Y:S01]  /*af90*/  FADD R225, R204, R202 ;  /* 0x000000cacce17221 */ /* 0x000fe20000000000 */
[----:B------:R-:W-:Y:S01]  /*afa0*/  FADD R16, R16, R207 ;  /* 0x000000cf10107221 */ /* 0x000fe20000000000 */
[----:B----4-:R-:W-:Y:S01]  /*afb0*/  @!P5 FMUL R201, R201, R201 ;  /* 0x000000c9c9c9d220 */ /* 0x010fe20000400000 */
[----:B------:R-:W-:Y:S01]  /*afc0*/  FADD R216, R216, R219 ;  /* 0x000000dbd8d87221 */ /* 0x000fe20000000000 */
[----:B------:R-:W-:Y:S01]  /*afd0*/  FADD R225, R225, R210 ;  /* 0x000000d2e1e17221 */ /* 0x000fe20000000000 */
[----:B------:R-:W-:Y:S01]  /*afe0*/  FADD R218, R218, R221 ;  /* 0x000000dddada7221 */ /* 0x000fe20000000000 */
[----:B------:R-:W2:Y:S01]  /*aff0*/  MUFU.EX2 R210, R220 ;  /* 0x000000dc00d27308 */ /* 0x000ea20000000800 */
[----:B------:R-:W-:Y:S01]  /*b000*/  FADD R227, R208, R201 ;  /* 0x000000c9d0e37221 */ /* 0x000fe20000000000 */
[----:B------:R-:W-:Y:S01]  /*b010*/  FADD R223, R223, R214 ;  /* 0x000000d6dfdf7221 */ /* 0x000fe20000000000 */
[----:B------:R-:W-:Y:S01]  /*b020*/  FADD R16, R16, R203 ;  /* 0x000000cb10107221 */ /* 0x000fe20000000000 */
[----:B-1----:R-:W-:Y:S01]  /*b030*/  @!P4 FMUL R217, R217, R217 ;  /* 0x000000d9d9d9c220 */ /* 0x002fe20000400000 */
[----:B------:R-:W-:Y:S01]  /*b040*/  FADD R222, R222, R227 ;  /* 0x000000e3dede7221 */ /* 0x000fe20000000000 */
[----:B------:R-:W-:Y:S01]  /*b050*/  FADD R216, R216, R223 ;  /* 0x000000dfd8d87221 */ /* 0x000fe20000000000 */
[----:B------:R-:W-:Y:S01]  /*b060*/  F2FP.BF16.F32.PACK_AB R154, R153, R23 ;  /* 0x00000017999a723e */ /* 0x000fe200000010ff */
[----:B------:R-:W-:Y:S01]  /*b070*/  FFMA R6, R217, R6, R16 ;  /* 0x00000006d9067223 */ /* 0x000fe20000000010 */
[----:B------:R-:W-:Y:S01]  /*b080*/  FADD R225, R222, R225 ;  /* 0x000000e1dee17221 */ /* 0x000fe20000000000 */
[----:B------:R-:W-:Y:S01]  /*b090*/  SHF.L.U32 R16, R4, 0x1f, RZ ;  /* 0x0000001f04107819 */ /* 0x000fe200000006ff */
[----:B------:R-:W-:Y:S01]  /*b0a0*/  FMUL R24, R24, R217 ;  /* 0x000000d918187220 */ /* 0x000fe20000400000 */
[----:B------:R-:W-:Y:S01]  /*b0b0*/  F2FP.BF16.F32.PACK_AB R153, R159, R155 ;  /* 0x0000009b9f99723e */ /* 0x000fe200000010ff */
[----:B------:R-:W-:Y:S01]  /*b0c0*/  FADD R225, R218, R225 ;  /* 0x000000e1dae17221 */ /* 0x000fe20000000000 */
[----:B------:R1:W3:Y:S01]  /*b0d0*/  SYNCS.PHASECHK.TRANS64.TRYWAIT P2, [UR6+0x60000], R16 ;  /* 0x06000010ff0075a7 */ /* 0x0002e20008040146 */
[----:B------:R-:W-:Y:S01]  /*b0e0*/  F2FP.BF16.F32.PACK_AB R155, R163, R162 ;  /* 0x000000a2a39b723e */ /* 0x000fe200000010ff */
[-C--:B------:R-:W-:Y:S01]  /*b0f0*/  FMUL R25, R25, R217.reuse ;  /* 0x000000d919197220 */ /* 0x080fe20000400000 */
[----:B------:R-:W-:Y:S01]  /*b100*/  FADD R225, R216, R225 ;  /* 0x000000e1d8e17221 */ /* 0x000fe20000000000 */
[----:B--2---:R-:W-:Y:S01]  /*b110*/  @!P3 FMUL R210, R210, R210 ;  /* 0x000000d2d2d2b220 */ /* 0x004fe20000400000 */
[----:B------:R-:W-:Y:S01]  /*b120*/  F2FP.BF16.F32.PACK_AB R166, R172, R20 ;  /* 0x00000014aca6723e */ /* 0x000fe200000010ff */
[----:B------:R-:W-:Y:S01]  /*b130*/  FMUL R28, R28, R217 ;  /* 0x000000d91c1c7220 */ /* 0x000fe20000400000 */
[----:B------:R-:W-:Y:S01]  /*b140*/  F2FP.BF16.F32.PACK_AB R162, R165, R19 ;  /* 0x00000013a5a2723e */ /* 0x000fe200000010ff */
[----:B------:R-:W-:Y:S01]  /*b150*/  FFMA R5, R210, R5, R225 ;  /* 0x00000005d2057223 */ /* 0x000fe200000000e1 */
[----:B------:R-:W-:Y:S01]  /*b160*/  F2FP.BF16.F32.PACK_AB R163, R208, R174 ;  /* 0x000000aed0a3723e */ /* 0x000fe200000010ff */
[----:B------:R-:W-:Y:S01]  /*b170*/  FMUL R29, R29, R217 ;  /* 0x000000d91d1d7220 */ /* 0x000fe20000400000 */
[----:B------:R-:W-:Y:S01]  /*b180*/  F2FP.BF16.F32.PACK_AB R172, R192, R177 ;  /* 0x000000b1c0ac723e */ /* 0x000fe200000010ff */
[-C--:B------:R-:W-:Y:S01]  /*b190*/  FMUL R32, R32, R217.reuse ;  /* 0x000000d920207220 */ /* 0x080fe20000400000 */
[----:B------:R-:W-:Y:S01]  /*b1a0*/  F2FP.BF16.F32.PACK_AB R159, R204, R170 ;  /* 0x000000aacc9f723e */ /* 0x000fe200000010ff */
[----:B------:R-:W-:Y:S01]  /*b1b0*/  FMUL R33, R33, R217 ;  /* 0x000000d921217220 */ /* 0x000fe20000400000 */
[----:B------:R-:W-:Y:S01]  /*b1c0*/  F2FP.BF16.F32.PACK_AB R165, R212, R175 ;  /* 0x000000afd4a5723e */ /* 0x000fe200000010ff */
[----:B------:R-:W-:Y:S01]  /*b1d0*/  FMUL R36, R36, R217 ;  /* 0x000000d924247220 */ /* 0x000fe20000400000 */
        /* <DEDUP_REMOVED lines=128> */
[----:B------:R-:W-:Y:S02]  /*b9e0*/  F2FP.BF16.F32.PACK_AB R179, R201, R199 ;  /* 0x000000c7c9b3723e */ /* 0x000fe400000010ff */
[----:B------:R-:W-:Y:S02]  /*b9f0*/  F2FP.BF16.F32.PACK_AB R181, R197, R195 ;  /* 0x000000c3c5b5723e */ /* 0x000fe400000010ff */
[----:B------:R-:W-:Y:S01]  /*ba00*/  F2FP.BF16.F32.PACK_AB R182, R196, R18 ;  /* 0x00000012c4b6723e */ /* 0x000fe200000010ff */
[----:B-1-3--:R-:W-:Y:S06]  /*ba10*/  @!P0 BRA `(.L_x_39) ;  /* 0x0000000000048947 */ /* 0x00afec0003800000 */
[----:B------:R-:W-:Y:S01]  /*ba20*/  BPT.TRAP 0x1 ;  /* 0x000000040000795c */ /* 0x000fe20000300000 */
.L_x_39:
[----:B------:R-:W-:Y:S05]  /*ba30*/  @P2 BRA `(.L_x_40) ;  /* 0x0000000000082947 */ /* 0x000fea0003800000 */
[----:B------:R-:W1:Y:S02]  /*ba40*/  SYNCS.PHASECHK.TRANS64.TRYWAIT P2, [UR6+0x60000], R16 ;  /* 0x06000010ff0075a7 */ /* 0x000e640008040146 */
[----:B-1----:R-:W-:Y:S05]  /*ba50*/  @!P2 BRA `(.L_x_41) ;  /* 0x0000004c0074a947 */ /* 0x002fea0003800000 */
.L_x_40:
        /* <DEDUP_REMOVED lines=54> */
.L_x_42:
[----:B------:R-:W-:-:S04]  /*bdc0*/  ULEA UR6, UR7, UR60, 0x3 ;  /* 0x0000003c07067291 */ /* 0x000fc8000f8e183f */
[----:B------:R-:W-:-:S04]  /*bdd0*/  UIADD3 UR6, UR6, 0x60028, URZ ;  /* 0x0006002806067890 */ /* 0x000fc8000fffe03f */
[----:B------:R-:W-:-:S09]  /*bde0*/  UPRMT UR6, URZ, 0x654, UR6 ;  /* 0x000006543f067896 */ /* 0x000fd20008000006 */
[----:B------:R-:W-:Y:S01]  /*bdf0*/  SYNCS.ARRIVE.TRANS64.RED.A1T0 RZ, [UR6], RZ ;  /* 0x000000ffffff79a7 */ /* 0x000fe20008100406 */
[----:B------:R-:W-:Y:S05]  /*be00*/  @P1 BRA `(.L_x_43) ;  /* 0x0000000000041947 */ /* 0x000fea0003800000 */
[----:B------:R-:W-:Y:S01]  /*be10*/  BPT.TRAP 0x1 ;  /* 0x000000040000795c */ /* 0x000fe20000300000 */
.L_x_43:
[----:B------:R-:W-:-:S04]  /*be20*/  UIADD3 UR7, UR7, 0x1, URZ ;  /* 0x0000000107077890 */ /* 0x000fc8000fffe03f */
[----:B------:R-:W-:-:S04]  /*be30*/  UISETP.NE.AND UP0, UPT, UR7, 0x5, UPT ;  /* 0x000000050700788c */ /* 0x000fc8000bf05270 */
[----:B------:R-:W-:Y:S01]  /*be40*/  USEL UR7, UR7, URZ, UP0 ;  /* 0x0000003f07077287 */ /* 0x000fe20008000000 */
[----:B------:R-:W-:Y:S11]  /*be50*/  @!P0 BRA `(.L_x_44) ;  /* 0x0000000000048947 */ /* 0x000ff60003800000 */
[----:B------:R-:W-:Y:S01]  /*be60*/  BPT.TRAP 0x1 ;  /* 0x000000040000795c */ /* 0x000fe20000300000 */
.L_x_44:
[----:B------:R-:W-:-:S04]  /*be70*/  ULEA UR6, UR7, UR60, 0x3 ;  /* 0x0000003c07067291 */ /* 0x000fc8000f8e183f */
[----:B------:R-:W-:-:S04]  /*be80*/  UIADD3 UR6, UR6, 0x60028, URZ ;  /* 0x0006002806067890 */ /* 0x000fc8000fffe03f */
[----:B------:R-:W-:-:S09]  /*be90*/  UPRMT UR6, URZ, 0x654, UR6 ;  /* 0x000006543f067896 */ /* 0x000fd20008000006 */
[----:B------:R-:W-:Y:S01]  /*bea0*/  SYNCS.ARRIVE.TRANS64.RED.A1T0 RZ, [UR6], RZ ;  /* 0x000000ffffff79a7 */ /* 0x000fe20008100406 */
[----:B------:R-:W-:Y:S05]  /*beb0*/  @P1 BRA `(.L_x_45) ;  /* 0x0000000000041947 */ /* 0x000fea0003800000 */
[----:B------:R-:W-:Y:S01]  /*bec0*/  BPT.TRAP 0x1 ;  /* 0x000000040000795c */ /* 0x000fe20000300000 */
.L_x_45:
        /* <DEDUP_REMOVED lines=14> */
.L_x_35:
[----:B------:R-:W1:Y:S01]  /*bfb0*/  SHFL.BFLY PT, R3, R6, 0x1, 0x1f ;  /* 0x0c201f0006037f89 */ /* 0x000e6200000e0000 */
[----:B------:R-:W-:Y:S01]  /*bfc0*/  BSSY B0, `(.L_x_47) ;  /* 0x0000023000007945 */ /* 0x000fe20003800000 */
[----:B------:R-:W-:Y:S02]  /*bfd0*/  MOV R4, 0x7f800000 ;  /* 0x7f80000000047802 */ /* 0x000fe40000000f00 */
[----:B------:R-:W2:Y:S01]  /*bfe0*/  SHFL.BFLY PT, R0, R5, 0x1, 0x1f ;  /* 0x0c201f0005007f89 */ /* 0x000ea200000e0000 */
[----:B-----5:R-:W-:Y:S01]  /*bff0*/  MOV R8, 0x3f800000 ;  /* 0x3f80000000087802 */ /* 0x020fe20000000f00 */
[----:B-1----:R-:W-:Y:S01]  /*c000*/  FADD R3, R3, R6 ;  /* 0x0000000603037221 */ /* 0x002fe20000000000 */
[----:B------:R-:W-:Y:S01]  /*c010*/  MOV R6, 0x7f800000 ;  /* 0x7f80000000067802 */ /* 0x000fe20000000f00 */
[----:B--2---:R-:W-:-:S03]  /*c020*/  FADD R14, R0, R5 ;  /* 0x00000005000e7221 */ /* 0x004fc60000000000 */
[----:B------:R-:W1:Y:S01]  /*c030*/  SHFL.BFLY PT, R2, R3, 0x2, 0x1f ;  /* 0x0c401f0003027f89 */ /* 0x000e6200000e0000 */
[----:B------:R-:W-:-:S03]  /*c040*/  MOV R0, 0x3f800000 ;  /* 0x3f80000000007802 */ /* 0x000fc60000000f00 */
[----:B------:R-:W2:Y:S01]  /*c050*/  SHFL.BFLY PT, R17, R14, 0x2, 0x1f ;  /* 0x0c401f000e117f89 */ /* 0x000ea200000e0000 */
[C---:B-1----:R-:W-:Y:S01]  /*c060*/  FSETP.NE.AND P0, PT, R3.reuse, -R2, PT ;  /* 0x800000020300720b */ /* 0x042fe20003f05000 */
[----:B------:R-:W-:Y:S01]  /*c070*/  FADD R9, R3, R2 ;  /* 0x0000000203097221 */ /* 0x000fe20000000000 */
[----:B--2---:R-:W-:-:S11]  /*c080*/  FADD R5, R14, R17 ;  /* 0x000000110e057221 */ /* 0x004fd60000000000 */
[----:B------:R-:W-:Y:S05]  /*c090*/  @!P0 BRA `(.L_x_48) ;  /* 0x0000000000548947 */ /* 0x000fea0003800000 */
[----:B------:R-:W-:Y:S01]  /*c0a0*/  IADD3 R0, R9, 0x1800000, RZ ;  /* 0x0180000009007810 */ /* 0x000fe20007ffe0ff */
[----:B------:R-:W-:Y:S03]  /*c0b0*/  BSSY B1, `(.L_x_49) ;  /* 0x000000c000017945 */ /* 0x000fe60003800000 */
[----:B------:R-:W-:-:S04]  /*c0c0*/  LOP3.LUT R0, R0, 0x7f800000, RZ, 0xc0, !PT ;  /* 0x7f80000000007812 */ /* 0x000fc800078ec0ff */
[----:B------:R-:W-:-:S13]  /*c0d0*/  ISETP.GT.U32.AND P0, PT, R0, 0x1ffffff, PT ;  /* 0x01ffffff0000780c */ /* 0x000fda0003f04070 */
[----:B------:R-:W-:Y:S05]  /*c0e0*/  @P0 BRA `(.L_x_50) ;  /* 0x0000000000100947 */ /* 0x000fea0003800000 */
[----:B------:R-:W-:Y:S02]  /*c0f0*/  MOV R2, R9 ;  /* 0x0000000900027202 */ /* 0x000fe40000000f00 */
[----:B------:R-:W-:-:S07]  /*c100*/  MOV R13, 0xc120 ;  /* 0x0000c120000d7802 */ /* 0x000fce0000000f00 */
[----:B------:R-:W-:Y:S05]  /*c110*/  CALL.REL.NOINC `($__internal_0_$__cuda_sm20_rcp_rn_f32_slowpath) ;  /* 0x0000004800747944 */ /* 0x000fea0003c00000 */
[----:B------:R-:W-:Y:S05]  /*c120*/  BRA `(.L_x_51) ;  /* 0x0000000000107947 */ /* 0x000fea0003800000 */
.L_x_50:
[----:B------:R-:W1:Y:S02]  /*c130*/  MUFU.RCP R0, R9 ;  /* 0x0000000900007308 */ /* 0x000e640000001000 */
[----:B-1----:R-:W-:-:S04]  /*c140*/  FFMA R2, R9, R0, -1 ;  /* 0xbf80000009027423 */ /* 0x002fc80000000000 */
[----:B------:R-:W-:-:S04]  /*c150*/  FADD.FTZ R3, -R2, -RZ ;  /* 0x800000ff02037221 */ /* 0x000fc80000010100 */
[----:B------:R-:W-:-:S07]  /*c160*/  FFMA R0, R0, R3, R0 ;  /* 0x0000000300007223 */ /* 0x000fce0000000000 */
.L_x_51:
[----:B------:R-:W-:Y:S05]  /*c170*/  BSYNC B1 ;  /* 0x0000000000017941 */ /* 0x000fea0003800000 */
.L_x_49:
[----:B------:R-:W-:Y:S01]  /*c180*/  FSETP.GEU.AND P0, PT, |R9|, 1.175494350822287508e-38, PT ;  /* 0x008000000900780b */ /* 0x000fe20003f0e200 */
[----:B------:R-:W-:-:S12]  /*c190*/  ULDC UR4, c[0x0][0x600] ;  /* 0x0001800000047ab9 */ /* 0x000fd80000000800 */
[----:B------:R-:W-:-:S04]  /*c1a0*/  @!P0 FMUL R9, R9, 16777216 ;  /* 0x4b80000009098820 */ /* 0x000fc80000400000 */
[----:B------:R-:W1:Y:S02]  /*c1b0*/  MUFU.LG2 R2, R9 ;  /* 0x0000000900027308 */ /* 0x000e640000000c00 */
[----:B-1----:R-:W-:-:S04]  /*c1c0*/  @!P0 FADD R2, R2, -24 ;  /* 0xc1c0000002028421 */ /* 0x002fc80000000000 */
[----:B------:R-:W-:-:S04]  /*c1d0*/  FMUL R2, R2, 0.69314718246459960938 ;  /* 0x3f31721802027820 */ /* 0x000fc80000400000 */
[----:B------:R-:W-:-:S07]  /*c1e0*/  FFMA R6, R7, UR4, R2 ;  /* 0x0000000407067c23 */ /* 0x000fce0008000002 */
.L_x_48:
[----:B------:R-:W-:Y:S05]  /*c1f0*/  BSYNC B0 ;  /* 0x0000000000007941 */ /* 0x000fea0003800000 */
.L_x_47:
[----:B------:R-:W-:Y:S01]  /*c200*/  FSETP.NE.AND P0, PT, R14, -R17, PT ;  /* 0x800000110e00720b */ /* 0x000fe20003f05000 */
[----:B------:R-:W-:Y:S01]  /*c210*/  ULDC UR4, c[0x0][0x608] ;  /* 0x0001820000047ab9 */ /* 0x000fe20000000800 */
[----:B------:R-:W-:Y:S01]  /*c220*/  BSSY B0, `(.L_x_52) ;  /* 0x0000059000007945 */ /* 0x000fe20003800000 */
[----:B------:R-:W-:-:S04]  /*c230*/  FMUL R0, R0, UR4 ;  /* 0x0000000400007c20 */ /* 0x000fc80008400000 */
        /* <DEDUP_REMOVED lines=64> */
[----:B------:R-:W-:Y:S06]  /*c640*/  @!P0 BRA `(.L_x_53) ;  /* 0x0000000000588947 */ /* 0x000fec0003800000 */
        /* <DEDUP_REMOVED lines=8> */
[----:B------:R-:W-:Y:S01]  /*c6d0*/  MOV R8, R0 ;  /* 0x0000000000087202 */ /* 0x000fe20000000f00 */
[----:B------:R-:W-:Y:S06]  /*c6e0*/  BRA `(.L_x_56) ;  /* 0x0000000000107947 */ /* 0x000fec0003800000 */
.L_x_55:
[----:B------:R-:W1:Y:S02]  /*c6f0*/  MUFU.RCP R8, R5 ;  /* 0x0000000500087308 */ /* 0x000e640000001000 */
[----:B-1----:R-:W-:-:S04]  /*c700*/  FFMA R0, R5, R8, -1 ;  /* 0xbf80000005007423 */ /* 0x002fc80000000008 */
[----:B------:R-:W-:-:S04]  /*c710*/  FADD.FTZ R3, -R0, -RZ ;  /* 0x800000ff00037221 */ /* 0x000fc80000010100 */
[----:B------:R-:W-:-:S07]  /*c720*/  FFMA R8, R8, R3, R8 ;  /* 0x0000000308087223 */ /* 0x000fce0000000008 */
.L_x_56:
[----:B------:R-:W-:Y:S05]  /*c730*/  BSYNC B1 ;  /* 0x0000000000017941 */ /* 0x000fea0003800000 */
.L_x_54:
[----:B------:R-:W-:Y:S01]  /*c740*/  FSETP.GEU.AND P0, PT, |R5|, 1.175494350822287508e-38, PT ;  /* 0x008000000500780b */ /* 0x000fe20003f0e200 */
[----:B------:R-:W-:-:S12]  /*c750*/  ULDC UR4, c[0x0][0x600] ;  /* 0x0001800000047ab9 */ /* 0x000fd80000000800 */
[----:B------:R-:W-:-:S04]  /*c760*/  @!P0 FMUL R5, R5, 16777216 ;  /* 0x4b80000005058820 */ /* 0x000fc80000400000 */
[----:B------:R-:W1:Y:S02]  /*c770*/  MUFU.LG2 R0, R5 ;  /* 0x0000000500007308 */ /* 0x000e640000000c00 */
[----:B-1----:R-:W-:-:S04]  /*c780*/  @!P0 FADD R0, R0, -24 ;  /* 0xc1c0000000008421 */ /* 0x002fc80000000000 */
[----:B------:R-:W-:-:S04]  /*c790*/  FMUL R0, R0, 0.69314718246459960938 ;  /* 0x3f31721800007820 */ /* 0x000fc80000400000 */
[----:B------:R-:W-:-:S07]  /*c7a0*/  FFMA R4, R15, UR4, R0 ;  /* 0x000000040f047c23 */ /* 0x000fce0008000000 */
.L_x_53:
[----:B------:R-:W-:Y:S05]  /*c7b0*/  BSYNC B0 ;  /* 0x0000000000007941 */ /* 0x000fea0003800000 */
.L_x_52:
[----:B------:R-:W2:Y:S04]  /*c7c0*/  LDL R2, [R1+0x1c] ;  /* 0x00001c0001027983 */ /* 0x000ea80000100800 */
[----:B------:R-:W3:Y:S01]  /*c7d0*/  LDL R0, [R1+0x20] ;  /* 0x0000200001007983 */ /* 0x000ee20000100800 */
[----:B--2---:R-:W-:Y:S02]  /*c7e0*/  R2UR UR4, R2 ;  /* 0x00000000020472ca */ /* 0x004fe400000e0000 */
[----:B------:R-:W1:Y:S01]  /*c7f0*/  S2R R2, SR_TID.X ;  /* 0x0000000000027919 */ /* 0x000e620000002100 */
[----:B---3--:R-:W-:-:S10]  /*c800*/  R2UR UR5, R0 ;  /* 0x00000000000572ca */ /* 0x008fd400000e0000 */
[----:B------:R-:W-:-:S04]  /*c810*/  UISETP.NE.AND UP0, UPT, UR4, 0x1, UPT ;  /* 0x000000010400788c */ /* 0x000fc8000bf05270 */
[----:B------:R-:W-:-:S06]  /*c820*/  USEL UR4, URZ, 0x1, UP0 ;  /* 0x000000013f047887 */ /* 0x000fcc0008000000 */
[----:B------:R-:W-:Y:S01]  /*c830*/  MOV R0, UR4 ;  /* 0x0000000400007c02 */ /* 0x000fe20008000f00 */
[----:B------:R-:W-:Y:S02]  /*c840*/  ULDC UR4, c[0x0][0x608] ;  /* 0x0001820000047ab9 */ /* 0x000fe40000000800 */
[----:B------:R-:W-:Y:S01]  /*c850*/  FMUL R8, R8, UR4 ;  /* 0x0000000408087c20 */ /* 0x000fe20008400000 */
[----:B------:R-:W-:-:S04]  /*c860*/  SHF.L.U32 R0, R0, 0x1f, RZ ;  /* 0x0000001f00007819 */ /* 0x000fc800000006ff */
[----:B------:R-:W2:Y:S01]  /*c870*/  SYNCS.PHASECHK.TRANS64.TRYWAIT P0, [UR5+0x8], R0 ;  /* 0x00000800ff0075a7 */ /* 0x000ea20008000145 */
[C---:B-1----:R-:W-:Y:S02]  /*c880*/  LOP3.LUT P1, RZ, R2.reuse, 0x3, RZ, 0xc0, !PT ;  /* 0x0000000302ff7812 */ /* 0x042fe4000782c0ff */
[----:B------:R-:W-:Y:S01]  /*c890*/  LOP3.LUT R17, R2, 0x7f, RZ, 0xc0, !PT ;  /* 0x0000007f02117812 */ /* 0x000fe200078ec0ff */
[----:B--2---:R-:W-:Y:S10]  /*c8a0*/  @!P0 BRA `(.L_x_57) ;  /* 0x0000003c00f88947 */ /* 0x004ff40003800000 */
.L_x_119:
[----:B------:R2:W5:Y:S01]  /*c8b0*/  LDL R153, [R1+0x18] ;  /* 0x0000180001997983 */ /* 0x0005620000100800 */
[----:B------:R-:W-:Y:S01]  /*c8c0*/  ULDC.64 UR10, c[0x0][0x208] ;  /* 0x00008200000a7ab9 */ /* 0x000fe20000000a00 */
[----:B------:R-:W-:Y:S01]  /*c8d0*/  BSSY B0, `(.L_x_58) ;  /* 0x000001a000007945 */ /* 0x000fe20003800000 */
[----:B------:R-:W-:-:S03]  /*c8e0*/  SHF.R.U32.HI R18, RZ, 0x5, R17 ;  /* 0x00000005ff127819 */ /* 0x000fc60000011611 */
[----:B------:R-:W-:Y:S05]  /*c8f0*/  @P1 BRA `(.L_x_59) ;  /* 0x00000000005c1947 */ /* 0x000fea0003800000 */
[----:B------:R-:W3:Y:S01]  /*c900*/  S2UR UR4, SR_CTAID.Y ;  /* 0x00000000000479c3 */ /* 0x000ee20000002600 */
[----:B-----5:R-:W-:Y:S02]  /*c910*/  R2UR UR6, R153 ;  /* 0x00000000990672ca */ /* 0x020fe400000e0000 */
[----:B-1----:R-:W-:Y:S02]  /*c920*/  SHF.R.U32.HI R0, RZ, 0x2, R2 ;  /* 0x00000002ff007819 */ /* 0x002fe40000011602 */
[----:B------:R-:W-:Y:S02]  /*c930*/  SHF.L.U32 R3, R18, 0x4, RZ ;  /* 0x0000000412037819 */ /* 0x000fe400000006ff */
[----:B------:R-:W-:Y:S01]  /*c940*/  LOP3.LUT R0, R0, 0x7, RZ, 0xc0, !PT ;  /* 0x0000000700007812 */ /* 0x000fe200078ec0ff */
[----:B------:R-:W1:Y:S03]  /*c950*/  S2UR UR5, SR_CTAID.Z ;  /* 0x00000000000579c3 */ /* 0x000e660000002700 */
[----:B------:R-:W-:-:S03]  /*c960*/  LOP3.LUT R0, R3, 0xfffffff0, R0, 0xe2, !PT ;  /* 0xfffffff003007812 */ /* 0x000fc600078ee200 */
[----:B------:R-:W-:-:S03]  /*c970*/  USHF.L.U32 UR8, UR6, 0x6, URZ ;  /* 0x0000000606087899 */ /* 0x000fc6000800063f */
[----:B------:R-:W-:-:S03]  /*c980*/  ULDC.64 UR6, c[0x0][0x688] ;  /* 0x0001a20000067ab9 */ /* 0x000fc60000000a00 */
[----:B------:R-:W-:Y:S01]  /*c990*/  IADD3 R3, R0, UR8, RZ ;  /* 0x0000000800037c10 */ /* 0x000fe2000fffe0ff */
[----:B---3--:R-:W-:-:S03]  /*c9a0*/  UIMAD UR4, UR4, UR6, UR8 ;  /* 0x00000006040472a4 */ /* 0x008fc6000f8e0208 */
[----:B------:R-:W-:Y:S01]  /*c9b0*/  IADD3 R2, R3, 0x8, RZ ;  /* 0x0000000803027810 */ /* 0x000fe20007ffe0ff */
[----:B-1----:R-:W-:-:S03]  /*c9c0*/  UIMAD UR4, UR5, UR7, UR4 ;  /* 0x00000007050472a4 */ /* 0x002fc6000f8e0204 */
[----:B------:R-:W-:Y:S02]  /*c9d0*/  ULDC UR5, c[0x0][0x288] ;  /* 0x0000a20000057ab9 */ /* 0x000fe40000000800 */
[----:B------:R-:W-:Y:S02]  /*c9e0*/  ISETP.GE.U32.AND P0, PT, R3, UR5, PT ;  /* 0x0000000503007c0c */ /* 0x000fe4000bf06070 */
[----:B------:R-:W-:Y:S02]  /*c9f0*/  IADD3 R0, P2, R0, UR4, RZ ;  /* 0x0000000400007c10 */ /* 0x000fe4000ff5e0ff */
[----:B------:R-:W-:Y:S01]  /*ca00*/  ISETP.GE.U32.AND P1, PT, R2, UR5, PT ;  /* 0x0000000502007c0c */ /* 0x000fe2000bf26070 */
[----:B------:R-:W-:Y:S01]  /*ca10*/  ULDC.64 UR4, c[0x0][0x680] ;  /* 0x0001a00000047ab9 */ /* 0x000fe20000000a00 */
[----:B------:R-:W-:Y:S02]  /*ca20*/  IADD3.X R3, RZ, RZ, RZ, P2, !PT ;  /* 0x000000ffff037210 */ /* 0x000fe400017fe4ff */
[----:B------:R-:W-:-:S04]  /*ca30*/  LEA R2, P2, R0, UR4, 0x2 ;  /* 0x0000000400027c11 */ /* 0x000fc8000f8410ff */
[----:B------:R-:W-:-:S05]  /*ca40*/  LEA.HI.X R3, R0, UR5, R3, 0x2, P2 ;  /* 0x0000000500037c11 */ /* 0x000fca00090f1403 */
[----:B------:R3:W-:Y:S04]  /*ca50*/  @!P0 STG.E desc[UR10][R2.64], R6 ;  /* 0x0000000602008986 */ /* 0x0007e8000c10190a */
[----:B------:R3:W-:Y:S02]  /*ca60*/  @!P1 STG.E desc[UR10][R2.64+0x20], R4 ;  /* 0x0000200402009986 */ /* 0x0007e4000c10190a */
.L_x_59:
[----:B------:R-:W-:Y:S05]  /*ca70*/  BSYNC B0 ;  /* 0x0000000000007941 */ /* 0x000fea0003800000 */
.L_x_58:
[----:B------:R-:W-:Y:S01]  /*ca80*/  ULDC.64 UR4, c[0x0][0x730] ;  /* 0x0001cc0000047ab9 */ /* 0x000fe20000000a00 */
[-C--:B------:R-:W-:Y:S01]  /*ca90*/  FMUL R26, R26, R8.reuse ;  /* 0x000000081a1a7220 */ /* 0x080fe20000400000 */
[----:B------:R-:W-:Y:S01]  /*caa0*/  ISETP.NE.U32.AND P0, PT, RZ, UR4, PT ;  /* 0x00000004ff007c0c */ /* 0x000fe2000bf05070 */
[-C--:B------:R-:W-:Y:S01]  /*cab0*/  FMUL R27, R27, R8.reuse ;  /* 0x000000081b1b7220 */ /* 0x080fe20000400000 */
[-C--:B------:R-:W-:Y:S01]  /*cac0*/  FMUL R30, R30, R8.reuse ;  /* 0x000000081e1e7220 */ /* 0x080fe20000400000 */
[-C--:B------:R-:W-:Y:S01]  /*cad0*/  FMUL R31, R31, R8.reuse ;  /* 0x000000081f1f7220 */ /* 0x080fe20000400000 */
[----:B------:R-:W-:Y:S01]  /*cae0*/  ISETP.NE.AND.EX P0, PT, RZ, UR5, PT, P0 ;  /* 0x00000005ff007c0c */ /* 0x000fe2000bf05300 */
        /* <DEDUP_REMOVED lines=60> */
[----:B------:R-:W-:Y:S06]  /*ceb0*/  @P0 BRA `(.L_x_60) ;  /* 0x0000000000200947 */ /* 0x000fec0003800000 */
[----:B------:R-:W-:Y:S02]  /*cec0*/  ULDC.64 UR4, c[0x0][0x728] ;  /* 0x0001ca0000047ab9 */ /* 0x000fe40000000a00 */
[----:B------:R-:W-:-:S04]  /*ced0*/  ISETP.NE.U32.AND P0, PT, RZ, UR4, PT ;  /* 0x00000004ff007c0c */ /* 0x000fc8000bf05070 */
[----:B------:R-:W-:-:S13]  /*cee0*/  ISETP.NE.AND.EX P0, PT, RZ, UR5, PT, P0 ;  /* 0x00000005ff007c0c */ /* 0x000fda000bf05300 */
[----:B------:R-:W-:Y:S05]  /*cef0*/  @!P0 BRA `(.L_x_61) ;  /* 0x00000000000c8947 */ /* 0x000fea0003800000 */
[----:B-1-3--:R-:W1:Y:S02]  /*cf00*/  LDC.64 R2, c[0x0][0x728] ;  /* 0x0001ca00ff027b82 */ /* 0x00ae640000000a00 */
[----:B-1----:R1:W5:Y:S01]  /*cf10*/  LDG.E R22, desc[UR10][R2.64] ;  /* 0x0000000a02167981 */ /* 0x002362000c1e1900 */
[----:B------:R-:W-:Y:S05]  /*cf20*/  BRA `(.L_x_60) ;  /* 0x0000000000047947 */ /* 0x000fea0003800000 */
.L_x_61:
[----:B------:R-:W4:Y:S02]  /*cf30*/  LDC R22, c[0x0][0x720] ;  /* 0x0001c800ff167b82 */ /* 0x000f240000000800 */
.L_x_60:
[----:B-1----:R-:W-:-:S04]  /*cf40*/  MOV R0, RZ ;  /* 0x000000ff00007202 */ /* 0x002fc80000000f00 */
[----:B------:R-:W-:-:S13]  /*cf50*/  LOP3.LUT P0, RZ, R0, 0x1bf, RZ, 0xc0, !PT ;  /* 0x000001bf00ff7812 */ /* 0x000fda000780c0ff */
[----:B------:R-:W-:Y:S05]  /*cf60*/  @!P0 BRA `(.L_x_62) ;  /* 0x0000000000408947 */ /* 0x000fea0003800000 */
[----:B---3--:R-:W-:Y:S01]  /*cf70*/  MOV R2, 0x0 ;  /* 0x0000000000027802 */ /* 0x008fe20000000f00 */
[----:B------:R-:W-:Y:S01]  /*cf80*/  ULDC.64 UR4, c[0x4][0x70] ;  /* 0x01001c0000047ab9 */ /* 0x000fe20000000a00 */
[----:B------:R-:W-:Y:S01]  /*cf90*/  ULDC.64 UR6, c[0x4][0x8] ;  /* 0x0100020000067ab9 */ /* 0x000fe20000000a00 */
[----:B------:R-:W-:Y:S02]  /*cfa0*/  MOV R4, UR4 ;  /* 0x0000000400047c02 */ /* 0x000fe40008000f00 */
[----:B------:R-:W-:Y:S01]  /*cfb0*/  MOV R5, UR5 ;  /* 0x0000000500057c02 */ /* 0x000fe20008000f00 */
[----:B------:R-:W1:Y:S01]  /*cfc0*/  LDC.64 R2, c[0x4][R2] ;  /* 0x0100000002027b82 */ /* 0x000e620000000a00 */
[----:B------:R-:W-:Y:S01]  /*cfd0*/  ULDC.64 UR4, c[0x4][0x78] ;  /* 0x01001e0000047ab9 */ /* 0x000fe20000000a00 */
[----:B------:R-:W-:Y:S02]  /*cfe0*/  MOV R10, UR6 ;  /* 0x00000006000a7c02 */ /* 0x000fe40008000f00 */
[----:B------:R-:W-:-:S02]  /*cff0*/  MOV R6, UR4 ;  /* 0x0000000400067c02 */ /* 0x000fc40008000f00 */
[----:B------:R-:W-:Y:S02]  /*d000*/  MOV R7, UR5 ;  /* 0x0000000500077c02 */ /* 0x000fe40008000f00 */
[----:B------:R-:W-:Y:S02]  /*d010*/  MOV R11, UR7 ;  /* 0x00000007000b7c02 */ /* 0x000fe40008000f00 */
[----:B------:R-:W-:Y:S02]  /*d020*/  MOV R8, 0x70 ;  /* 0x0000007000087802 */ /* 0x000fe40000000f00 */
[----:B------:R-:W-:Y:S02]  /*d030*/  MOV R12, 0x1 ;  /* 0x00000001000c7802 */ /* 0x000fe40000000f00 */
[----:B------:R-:W-:-:S07]  /*d040*/  MOV R13, RZ ;  /* 0x000000ff000d7202 */ /* 0x000fce0000000f00 */
[----:B------:R-:W-:-:S07]  /*d050*/  LEPC R20, `(.L_x_62) ;  /* 0x000000001014794e */ /* 0x000fce0000000000 */
[----:B-12-45:R-:W-:Y:S05]  /*d060*/  CALL.ABS.NOINC R2 ;  /* 0x0000000002007343 */ /* 0x036fea0003c00000 */
.L_x_62:
[----:B------:R-:W2:Y:S01]  /*d070*/  LDL R152, [R1+0x1c] ;  /* 0x00001c0001987983 */ /* 0x000ea20000100800 */
[----:B------:R-:W-:Y:S02]  /*d080*/  MOV R16, UR60 ;  /* 0x0000003c00107c02 */ /* 0x000fe40008000f00 */
[----:B--2---:R-:W-:-:S13]  /*d090*/  R2UR UR4, R152 ;  /* 0x00000000980472ca */ /* 0x004fda00000e0000 */
[----:B---3--:R-:W-:-:S05]  /*d0a0*/  MOV R3, UR4 ;  /* 0x0000000400037c02 */ /* 0x008fca0008000f00 */
[----:B------:R-:W-:-:S05]  /*d0b0*/  IMAD R16, R3, 0x2200, R16 ;  /* 0x0000220003107824 */ /* 0x000fca00078e0210 */
[----:B------:R-:W-:-:S04]  /*d0c0*/  IADD3 R19, R16, -0x2200, RZ ;  /* 0xffffde0010137810 */ /* 0x000fc80007ffe0ff */
[----:B------:R-:W-:-:S13]  /*d0d0*/  LOP3.LUT P0, RZ, R19, 0x1b0, RZ, 0xc0, !PT ;  /* 0x000001b013ff7812 */ /* 0x000fda000780c0ff */
[----:B------:R-:W-:Y:S05]  /*d0e0*/  @!P0 BRA `(.L_x_63) ;  /* 0x0000000000408947 */ /* 0x000fea0003800000 */
[----:B------:R-:W-:Y:S01]  /*d0f0*/  MOV R2, 0x0 ;  /* 0x0000000000027802 */ /* 0x000fe20000000f00 */
        /* <DEDUP_REMOVED lines=14> */
[----:B-1--45:R-:W-:Y:S05]  /*d1e0*/  CALL.ABS.NOINC R2 ;  /* 0x0000000002007343 */ /* 0x032fea0003c00000 */
.L_x_63:
[----:B------:R-:W1:Y:S01]  /*d1f0*/  S2R R4, SR_TID.X ;  /* 0x0000000000047919 */ /* 0x000e620000002100 */
[----:B------:R-:W-:Y:S01]  /*d200*/  ULDC.64 UR4, c[0x0][0x730] ;  /* 0x0001cc0000047ab9 */ /* 0x000fe20000000a00 */
[----:B------:R-:W-:Y:S02]  /*d210*/  IADD3 R17, R17, 0x1f, RZ ;  /* 0x0000001f11117810 */ /* 0x000fe40007ffe0ff */
[----:B------:R-:W-:Y:S02]  /*d220*/  ISETP.NE.U32.AND P0, PT, RZ, UR4, PT ;  /* 0x00000004ff007c0c */ /* 0x000fe4000bf05070 */
[----:B------:R-:W-:Y:S02]  /*d230*/  ISETP.GT.U32.AND P1, PT, R17, 0x3e, PT ;  /* 0x0000003e1100780c */ /* 0x000fe40003f24070 */
[----:B------:R-:W-:-:S13]  /*d240*/  ISETP.NE.AND.EX P0, PT, RZ, UR5, PT, P0 ;  /* 0x00000005ff007c0c */ /* 0x000fda000bf05300 */
[----:B----45:R-:W2:Y:S01]  /*d250*/  @P0 LDC R22, c[0x0][0x720] ;  /* 0x0001c800ff160b82 */ /* 0x030ea20000000800 */
[----:B-1----:R-:W-:Y:S02]  /*d260*/  SHF.L.U32 R0, R4, 0x5, RZ ;  /* 0x0000000504007819 */ /* 0x002fe400000006ff */
[----:B------:R-:W-:Y:S02]  /*d270*/  SHF.R.U32.HI R3, RZ, 0x1, R4 ;  /* 0x00000001ff037819 */ /* 0x000fe40000011604 */
[C---:B------:R-:W-:Y:S02]  /*d280*/  LOP3.LUT R2, R0.reuse, 0xc0, RZ, 0xc0, !PT ;  /* 0x000000c000027812 */ /* 0x040fe400078ec0ff */
[----:B------:R-:W-:Y:S02]  /*d290*/  LOP3.LUT R5, R0, 0x20, RZ, 0xc0, !PT ;  /* 0x0000002000057812 */ /* 0x000fe400078ec0ff */
[----:B------:R-:W-:Y:S02]  /*d2a0*/  LOP3.LUT R2, R2, 0x8, R3, 0xf8, !PT ;  /* 0x0000000802027812 */ /* 0x000fe400078ef803 */
[----:B------:R-:W-:-:S02]  /*d2b0*/  SHF.L.U32 R3, R4, 0x2, RZ ;  /* 0x0000000204037819 */ /* 0x000fc400000006ff */
[----:B------:R-:W-:Y:S01]  /*d2c0*/  LEA R5, R18, R5, 0x9 ;  /* 0x0000000512057211 */ /* 0x000fe200078e48ff */
[-C--:B--2---:R-:W-:Y:S01]  /*d2d0*/  FMUL R25, R25, R22.reuse ;  /* 0x0000001619197220 */ /* 0x084fe20000400000 */
[----:B------:R-:W-:Y:S01]  /*d2e0*/  LOP3.LUT R3, R2, 0x18, R3, 0x78, !PT ;  /* 0x0000001802037812 */ /* 0x000fe200078e7803 */
[-C--:B------:R-:W-:Y:S01]  /*d2f0*/  FMUL R2, R27, R22.reuse ;  /* 0x000000161b027220 */ /* 0x080fe20000400000 */
[----:B------:R-:W-:Y:S01]  /*d300*/  LOP3.LUT R0, R0, 0x100, RZ, 0xc0, !PT ;  /* 0x0000010000007812 */ /* 0x000fe200078ec0ff */
[-C--:B------:R-:W-:Y:S01]  /*d310*/  FMUL R7, R30, R22.reuse ;  /* 0x000000161e077220 */ /* 0x080fe20000400000 */
[----:B------:R-:W-:Y:S01]  /*d320*/  LOP3.LUT P0, RZ, R4, 0x4, RZ, 0xc0, !PT ;  /* 0x0000000404ff7812 */ /* 0x000fe2000780c0ff */
[-C--:B------:R-:W-:Y:S01]  /*d330*/  FMUL R4, R24, R22.reuse ;  /* 0x0000001618047220 */ /* 0x080fe20000400000 */
[----:B------:R-:W-:Y:S01]  /*d340*/  IADD3 R0, R3, R5, R0 ;  /* 0x0000000503007210 */ /* 0x000fe20007ffe000 */
        /* <DEDUP_REMOVED lines=12> */
[----:B------:R-:W-:Y:S01]  /*d410*/  F2FP.BF16.F32.PACK_AB R5, R2, R5 ;  /* 0x000000050205723e */ /* 0x000fe200000010ff */
[-C--:B------:R-:W-:Y:S01]  /*d420*/  FMUL R12, R41, R22.reuse ;  /* 0x00000016290c7220 */ /* 0x080fe20000400000 */
[----:B------:R-:W-:Y:S01]  /*d430*/  MOV R2, 0x10 ;  /* 0x0000001000027802 */ /* 0x000fe20000000f00 */
[-C--:B------:R-:W-:Y:S01]  /*d440*/  FMUL R3, R40, R22.reuse ;  /* 0x0000001628037220 */ /* 0x080fe20000400000 */
[----:B------:R-:W-:Y:S01]  /*d450*/  LEA R19, R0, R19, 0x1 ;  /* 0x0000001300137211 */ /* 0x000fe200078e08ff */
        /* <DEDUP_REMOVED lines=117> */
[----:B------:R-:W-:Y:S02]  /*dbb0*/  SEL R2, R2, 0xfffffff0, !P0 ;  /* 0xfffffff002027807 */ /* 0x000fe40004000000 */
[----:B------:R-:W-:Y:S01]  /*dbc0*/  IADD3 R25, R19, 0x1000, RZ ;  /* 0x0000100013197810 */ /* 0x000fe20007ffe0ff */
[----:B------:R-:W-:Y:S06]  /*dbd0*/  @P1 BRA `(.L_x_64) ;  /* 0x0000000000041947 */ /* 0x000fec0003800000 */
[----:B------:R-:W-:-:S04]  /*dbe0*/  DEPBAR.LE SB0, 0x1 ;  /* 0x000080400000791a */ /* 0x000fc80000000000 */
.L_x_64:
[----:B------:R-:W-:Y:S05]  /*dbf0*/  WARPSYNC.ALL ;  /* 0x0000000000007948 */ /* 0x000fea0003800000 */
[----:B------:R-:W-:Y:S01]  /*dc00*/  BAR.SYNC.DEFER_BLOCKING 0x1, 0x80 ;  /* 0x0042000000007b1d */ /* 0x000fe20000010000 */
[----:B------:R-:W-:Y:S02]  /*dc10*/  LEA R0, R0, R16, 0x1 ;  /* 0x0000001000007211 */ /* 0x000fe400078e08ff */
[C---:B------:R-:W-:Y:S02]  /*dc20*/  LEA R25, R2.reuse, R25, 0x1 ;  /* 0x0000001902197211 */ /* 0x040fe400078e08ff */
[----:B------:R-:W-:Y:S01]  /*dc30*/  LEA R2, R2, R19, 0x1 ;  /* 0x0000001302027211 */ /* 0x000fe200078e08ff */
[----:B------:R-:W-:Y:S01]  /*dc40*/  BSSY B0, `(.L_x_65) ;  /* 0x0000020000007945 */ /* 0x000fe20003800000 */
[----:B------:R-:W-:-:S02]  /*dc50*/  F2FP.BF16.F32.PACK_AB R20, R20, R23 ;  /* 0x000000171414723e */ /* 0x000fc400000010ff */
[----:B------:R-:W-:Y:S02]  /*dc60*/  F2FP.BF16.F32.PACK_AB R12, R12, R3 ;  /* 0x000000030c0c723e */ /* 0x000fe400000010ff */
[----:B------:R-:W-:Y:S02]  /*dc70*/  F2FP.BF16.F32.PACK_AB R13, R13, R42 ;  /* 0x0000002a0d0d723e */ /* 0x000fe400000010ff */
[----:B------:R-:W-:Y:S02]  /*dc80*/  F2FP.BF16.F32.PACK_AB R14, R14, R17 ;  /* 0x000000110e0e723e */ /* 0x000fe400000010ff */
[----:B------:R-:W-:Y:S02]  /*dc90*/  F2FP.BF16.F32.PACK_AB R15, R15, R46 ;  /* 0x0000002e0f0f723e */ /* 0x000fe400000010ff */
[----:B------:R-:W-:Y:S02]  /*dca0*/  F2FP.BF16.F32.PACK_AB R21, R21, R50 ;  /* 0x000000321515723e */ /* 0x000fe400000010ff */
[----:B------:R-:W-:-:S02]  /*dcb0*/  F2FP.BF16.F32.PACK_AB R22, R53, R52 ;  /* 0x000000343516723e */ /* 0x000fc400000010ff */
[----:B------:R-:W-:Y:S01]  /*dcc0*/  F2FP.BF16.F32.PACK_AB R23, R55, R54 ;  /* 0x000000363717723e */ /* 0x000fe200000010ff */
[----:B------:R1:W-:Y:S04]  /*dcd0*/  STSM.16.M88.4 [R0+-0x2200], R4 ;  /* 0xffde000400007844 */ /* 0x0003e80000000200 */
[----:B------:R1:W-:Y:S01]  /*dce0*/  STSM.16.M88.4 [R2], R8 ;  /* 0x0000000802007844 */ /* 0x0003e20000000200 */
[----:B------:R-:W-:Y:S01]  /*dcf0*/  @!PT LDS RZ, [RZ] ;  /* 0x00000000fffff984 */ /* 0x000fe20000000800 */
[----:B------:R-:W-:Y:S01]  /*dd00*/  @!PT LDS RZ, [RZ] ;  /* 0x00000000fffff984 */ /* 0x000fe20000000800 */
[----:B------:R-:W-:Y:S01]  /*dd10*/  @!PT LDS RZ, [RZ] ;  /* 0x00000000fffff984 */ /* 0x000fe20000000800 */
[----:B------:R-:W-:Y:S01]  /*dd20*/  @!PT LDS RZ, [RZ] ;  /* 0x00000000fffff984 */ /* 0x000fe20000000800 */
[----:B------:R2:W-:Y:S06]  /*dd30*/  MEMBAR.ALL.CTA ;  /* 0x0000000000007992 */ /* 0x0005ec0000008000 */
[----:B--2---:R-:W2:Y:S02]  /*dd40*/  FENCE.VIEW.ASYNC.S ;  /* 0x00000000000073c6 */ /* 0x004ea40000000000 */
[----:B--2---:R-:W-:Y:S06]  /*dd50*/  BAR.SYNC.DEFER_BLOCKING 0x1, 0x80 ;  /* 0x0042000000007b1d */ /* 0x004fec0000010000 */
[----:B------:R-:W-:Y:S05]  /*dd60*/  @P1 BRA `(.L_x_66) ;  /* 0x0000000000341947 */ /* 0x000fea0003800000 */
[----:B------:R-:W-:Y:S01]  /*dd70*/  S2UR UR12, SR_CTAID.Z ;  /* 0x00000000000c79c3 */ /* 0x000fe20000002700 */
[----:B------:R-:W-:Y:S01]  /*dd80*/  R2UR UR6, R153 ;  /* 0x00000000990672ca */ /* 0x000fe200000e0000 */
[----:B------:R-:W-:Y:S01]  /*dd90*/  ULDC.64 UR4, c[0x0][0x198] ;  /* 0x0000660000047ab9 */ /* 0x000fe20000000a00 */
[----:B------:R-:W-:Y:S01]  /*dda0*/  R2UR UR8, R16 ;  /* 0x00000000100872ca */ /* 0x000fe200000e0000 */
[----:B------:R-:W-:Y:S01]  /*ddb0*/  UIADD3 UR4, UP0, UR4, 0x670, URZ ;  /* 0x0000067004047890 */ /* 0x000fe2000ff1e03f */
[----:B------:R-:W-:-:S03]  /*ddc0*/  UMOV UR9, URZ ;  /* 0x0000003f00097c82 */ /* 0x000fc60008000000 */
[----:B------:R-:W2:Y:S01]  /*ddd0*/  S2UR UR11, SR_CTAID.Y ;  /* 0x00000000000b79c3 */ /* 0x000ea20000002600 */
[----:B------:R-:W-:-:S05]  /*dde0*/  UIADD3.X UR5, URZ, UR5, URZ, UP0, !UPT ;  /* 0x000000053f057290 */ /* 0x000fca00087fe43f */
[----:B------:R-:W-:Y:S02]  /*ddf0*/  USHF.L.U32 UR10, UR6, 0x6, URZ ;  /* 0x00000006060a7899 */ /* 0x000fe4000800063f */
[----:B------:R-:W-:-:S09]  /*de00*/  UIADD3 UR8, UR8, -0x2200, URZ ;  /* 0xffffde0008087890 */ /* 0x000fd2000fffe03f */
[----:B--2---:R2:W-:Y:S01]  /*de10*/  UTMASTG.4D [UR8], [UR4] ;  /* 0x00000008040073b5 */ /* 0x0045e20008018000 */
[----:B------:R0:W-:Y:S01]  /*de20*/  UTMACMDFLUSH ;  /* 0x00000000000079b7 */ /* 0x0001e20000000000 */
[----:B--2---:R-:W-:-:S04]  /*de30*/  DEPBAR.LE SB0, 0x1 ;  /* 0x000080400000791a */ /* 0x004fc80000000000 */
.L_x_66:
[----:B------:R-:W-:Y:S05]  /*de40*/  BSYNC B0 ;  /* 0x0000000000007941 */ /* 0x000fea0003800000 */
.L_x_65:
[----:B------:R-:W-:Y:S01]  /*de50*/  BAR.SYNC.DEFER_BLOCKING 0x1, 0x80 ;  /* 0x0042000000007b1d */ /* 0x000fe20000010000 */
[----:B-1----:R-:W-:Y:S02]  /*de60*/  F2FP.BF16.F32.PACK_AB R4, R57, R56 ;  /* 0x000000383904723e */ /* 0x002fe400000010ff */
[----:B------:R-:W-:Y:S02]  /*de70*/  F2FP.BF16.F32.PACK_AB R5, R59, R58 ;  /* 0x0000003a3b05723e */ /* 0x000fe400000010ff */
[----:B------:R-:W-:Y:S01]  /*de80*/  F2FP.BF16.F32.PACK_AB R6, R61, R60 ;  /* 0x0000003c3d06723e */ /* 0x000fe200000010ff */
[----:B------:R-:W-:Y:S01]  /*de90*/  BSSY B0, `(.L_x_67) ;  /* 0x000001d000007945 */ /* 0x000fe20003800000 */
[----:B------:R-:W-:Y:S02]  /*dea0*/  F2FP.BF16.F32.PACK_AB R7, R63, R62 ;  /* 0x0000003e3f07723e */ /* 0x000fe400000010ff */
[----:B------:R-:W-:Y:S02]  /*deb0*/  F2FP.BF16.F32.PACK_AB R8, R65, R64 ;  /* 0x000000404108723e */ /* 0x000fe400000010ff */
[----:B------:R-:W-:-:S02]  /*dec0*/  F2FP.BF16.F32.PACK_AB R9, R67, R66 ;  /* 0x000000424309723e */ /* 0x000fc400000010ff */
[----:B------:R-:W-:Y:S02]  /*ded0*/  F2FP.BF16.F32.PACK_AB R10, R69, R68 ;  /* 0x00000044450a723e */ /* 0x000fe400000010ff */
[----:B------:R-:W-:Y:S01]  /*dee0*/  F2FP.BF16.F32.PACK_AB R11, R71, R70 ;  /* 0x00000046470b723e */ /* 0x000fe200000010ff */
[----:B------:R1:W-:Y:S04]  /*def0*/  STSM.16.M88.4 [R19+0x1000], R12 ;  /* 0x0010000c13007844 */ /* 0x0003e80000000200 */
[----:B------:R1:W-:Y:S01]  /*df00*/  STSM.16.M88.4 [R2+0x1000], R20 ;  /* 0x0010001402007844 */ /* 0x0003e20000000200 */
        /* <DEDUP_REMOVED lines=13> */
[----:B------:R-:W-:-:S03]  /*dfe0*/  UMOV UR9, 0x20 ;  /* 0x0000002000097882 */ /* 0x000fc60000000000 */
[----:B------:R-:W2:Y:S01]  /*dff0*/  S2UR UR11, SR_CTAID.Y ;  /* 0x00000000000b79c3 */ /* 0x000ea20000002600 */
[----:B------:R-:W-:-:S05]  /*e000*/  UIADD3.X UR5, URZ, UR5, URZ, UP0, !UPT ;  /* 0x000000053f057290 */ /* 0x000fca00087fe43f */
[----:B------:R-:W-:Y:S02]  /*e010*/  USHF.L.U32 UR10, UR6, 0x6, URZ ;  /* 0x00000006060a7899 */ /* 0x000fe4000800063f */
[----:B------:R-:W-:-:S09]  /*e020*/  UIADD3 UR8, UR8, -0x1200, URZ ;  /* 0xffffee0008087890 */ /* 0x000fd2000fffe03f */
[----:B--2---:R2:W-:Y:S01]  /*e030*/  UTMASTG.4D [UR8], [UR4] ;  /* 0x00000008040073b5 */ /* 0x0045e20008018000 */
[----:B------:R0:W-:Y:S01]  /*e040*/  UTMACMDFLUSH ;  /* 0x00000000000079b7 */ /* 0x0001e20000000000 */
[----:B--2---:R-:W-:-:S04]  /*e050*/  DEPBAR.LE SB0, 0x1 ;  /* 0x000080400000791a */ /* 0x004fc80000000000 */
.L_x_68:
[----:B------:R-:W-:Y:S05]  /*e060*/  BSYNC B0 ;  /* 0x0000000000007941 */ /* 0x000fea0003800000 */
.L_x_67:
        /* <DEDUP_REMOVED lines=10> */
[----:B------:R1:W-:Y:S04]  /*e110*/  STSM.16.M88.4 [R19], R4 ;  /* 0x0000000413007844 */ /* 0x0003e80000000200 */
        /* <DEDUP_REMOVED lines=22> */
.L_x_70:
[----:B------:R-:W-:Y:S05]  /*e280*/  BSYNC B0 ;  /* 0x0000000000007941 */ /* 0x000fea0003800000 */
.L_x_69:
        /* <DEDUP_REMOVED lines=33> */
.L_x_72:
[----:B------:R-:W-:Y:S05]  /*e4a0*/  BSYNC B0 ;  /* 0x0000000000007941 */ /* 0x000fea0003800000 */
.L_x_71:
[----:B------:R-:W-:Y:S01]  /*e4b0*/  BAR.SYNC.DEFER_BLOCKING 0x1, 0x80 ;  /* 0x0042000000007b1d */ /* 0x000fe20000010000 */
[----:B------:R-:W-:Y:S02]  /*e4c0*/  F2FP.BF16.F32.PACK_AB R104, R105, R104 ;  /* 0x000000686968723e */ /* 0x000fe400000010ff */
        /* <DEDUP_REMOVED lines=15> */
[----:B---3--:R-:W3:Y:S02]  /*e5c0*/  FENCE.VIEW.ASYNC.S ;  /* 0x00000000000073c6 */ /* 0x008ee40000000000 */
[----:B---3--:R-:W-:Y:S06]  /*e5d0*/  BAR.SYNC.DEFER_BLOCKING 0x1, 0x80 ;  /* 0x0042000000007b1d */ /* 0x008fec0000010000 */
[----:B------:R-:W-:Y:S05]  /*e5e0*/  @P1 BRA `(.L_x_74) ;  /* 0x0000000000341947 */ /* 0x000fea0003800000 */
[----:B------:R-:W-:Y:S01]  /*e5f0*/  S2UR UR12, SR_CTAID.Z ;  /* 0x00000000000c79c3 */ /* 0x000fe20000002700 */
[----:B------:R-:W-:Y:S01]  /*e600*/  R2UR UR6, R153 ;  /* 0x00000000990672ca */ /* 0x000fe200000e0000 */
[----:B------:R-:W-:Y:S01]  /*e610*/  ULDC.64 UR4, c[0x0][0x198] ;  /* 0x0000660000047ab9 */ /* 0x000fe20000000a00 */
[----:B------:R-:W-:Y:S01]  /*e620*/  R2UR UR8, R16 ;  /* 0x00000000100872ca */ /* 0x000fe200000e0000 */
[----:B------:R-:W-:Y:S01]  /*e630*/  UIADD3 UR4, UP0, UR4, 0x670, URZ ;  /* 0x0000067004047890 */ /* 0x000fe2000ff1e03f */
[----:B------:R-:W-:-:S03]  /*e640*/  UMOV UR9, 0x80 ;  /* 0x0000008000097882 */ /* 0x000fc60000000000 */
[----:B------:R-:W3:Y:S01]  /*e650*/  S2UR UR11, SR_CTAID.Y ;  /* 0x00000000000b79c3 */ /* 0x000ee20000002600 */
[----:B------:R-:W-:-:S05]  /*e660*/  UIADD3.X UR5, URZ, UR5, URZ, UP0, !UPT ;  /* 0x000000053f057290 */ /* 0x000fca00087fe43f */
[----:B------:R-:W-:Y:S02]  /*e670*/  USHF.L.U32 UR10, UR6, 0x6, URZ ;  /* 0x00000006060a7899 */ /* 0x000fe4000800063f */
[----:B------:R-:W-:-:S09]  /*e680*/  UIADD3 UR8, UR8, -0x2200, URZ ;  /* 0xffffde0008087890 */ /* 0x000fd2000fffe03f */
[----:B---3--:R3:W-:Y:S01]  /*e690*/  UTMASTG.4D [UR8], [UR4] ;  /* 0x00000008040073b5 */ /* 0x0087e20008018000 */
[----:B------:R0:W-:Y:S01]  /*e6a0*/  UTMACMDFLUSH ;  /* 0x00000000000079b7 */ /* 0x0001e20000000000 */
[----:B---3--:R-:W-:-:S04]  /*e6b0*/  DEPBAR.LE SB0, 0x1 ;  /* 0x000080400000791a */ /* 0x008fc80000000000 */
.L_x_74:
[----:B------:R-:W-:Y:S05]  /*e6c0*/  BSYNC B0 ;  /* 0x0000000000007941 */ /* 0x000fea0003800000 */
.L_x_73:
        /* <DEDUP_REMOVED lines=17> */
[----:B----4-:R-:W4:Y:S02]  /*e7e0*/  FENCE.VIEW.ASYNC.S ;  /* 0x00000000000073c6 */ /* 0x010f240000000000 */
[----:B----4-:R-:W-:Y:S06]  /*e7f0*/  BAR.SYNC.DEFER_BLOCKING 0x1, 0x80 ;  /* 0x0042000000007b1d */ /* 0x010fec0000010000 */
[----:B------:R-:W-:Y:S05]  /*e800*/  @P1 BRA `(.L_x_76) ;  /* 0x0000000000341947 */ /* 0x000fea0003800000 */
[----:B------:R-:W-:Y:S01]  /*e810*/  S2UR UR12, SR_CTAID.Z ;  /* 0x00000000000c79c3 */ /* 0x000fe20000002700 */
[----:B------:R-:W-:Y:S01]  /*e820*/  R2UR UR6, R153 ;  /* 0x00000000990672ca */ /* 0x000fe200000e0000 */
[----:B------:R-:W-:Y:S01]  /*e830*/  ULDC.64 UR4, c[0x0][0x198] ;  /* 0x0000660000047ab9 */ /* 0x000fe20000000a00 */
[----:B------:R-:W-:Y:S01]  /*e840*/  R2UR UR8, R16 ;  /* 0x00000000100872ca */ /* 0x000fe200000e0000 */
[----:B------:R-:W-:Y:S01]  /*e850*/  UIADD3 UR4, UP0, UR4, 0x670, URZ ;  /* 0x0000067004047890 */ /* 0x000fe2000ff1e03f */
[----:B------:R-:W-:-:S03]  /*e860*/  UMOV UR9, 0xa0 ;  /* 0x000000a000097882 */ /* 0x000fc60000000000 */
[----:B------:R-:W4:Y:S01]  /*e870*/  S2UR UR11, SR_CTAID.Y ;  /* 0x00000000000b79c3 */ /* 0x000f220000002600 */
[----:B------:R-:W-:-:S05]  /*e880*/  UIADD3.X UR5, URZ, UR5, URZ, UP0, !UPT ;  /* 0x000000053f057290 */ /* 0x000fca00087fe43f */
[----:B------:R-:W-:Y:S02]  /*e890*/  USHF.L.U32 UR10, UR6, 0x6, URZ ;  /* 0x00000006060a7899 */ /* 0x000fe4000800063f */
[----:B------:R-:W-:-:S09]  /*e8a0*/  UIADD3 UR8, UR8, -0x1200, URZ ;  /* 0xffffee0008087890 */ /* 0x000fd2000fffe03f */
[----:B----4-:R4:W-:Y:S01]  /*e8b0*/  UTMASTG.4D [UR8], [UR4] ;  /* 0x00000008040073b5 */ /* 0x0109e20008018000 */
[----:B------:R0:W-:Y:S01]  /*e8c0*/  UTMACMDFLUSH ;  /* 0x00000000000079b7 */ /* 0x0001e20000000000 */
[----:B----4-:R-:W-:-:S04]  /*e8d0*/  DEPBAR.LE SB0, 0x1 ;  /* 0x000080400000791a */ /* 0x010fc80000000000 */
.L_x_76:
[----:B------:R-:W-:Y:S05]  /*e8e0*/  BSYNC B0 ;  /* 0x0000000000007941 */ /* 0x000fea0003800000 */
.L_x_75:
        /* <DEDUP_REMOVED lines=17> */
[----:B-----5:R-:W5:Y:S02]  /*ea00*/  FENCE.VIEW.ASYNC.S ;  /* 0x00000000000073c6 */ /* 0x020f640000000000 */
[----:B-----5:R-:W-:Y:S06]  /*ea10*/  BAR.SYNC.DEFER_BLOCKING 0x1, 0x80 ;  /* 0x0042000000007b1d */ /* 0x020fec0000010000 */
[----:B------:R-:W-:Y:S05]  /*ea20*/  @P1 BRA `(.L_x_78) ;  /* 0x0000000000341947 */ /* 0x000fea0003800000 */
[----:B------:R-:W-:Y:S01]  /*ea30*/  S2UR UR12, SR_CTAID.Z ;  /* 0x00000000000c79c3 */ /* 0x000fe20000002700 */
[----:B------:R-:W-:Y:S01]  /*ea40*/  R2UR UR6, R153 ;  /* 0x00000000990672ca */ /* 0x000fe200000e0000 */
[----:B------:R-:W-:Y:S01]  /*ea50*/  ULDC.64 UR4, c[0x0][0x198] ;  /* 0x0000660000047ab9 */ /* 0x000fe20000000a00 */
[----:B------:R-:W-:Y:S01]  /*ea60*/  R2UR UR8, R16 ;  /* 0x00000000100872ca */ /* 0x000fe200000e0000 */
[----:B------:R-:W-:Y:S01]  /*ea70*/  UIADD3 UR4, UP0, UR4, 0x670, URZ ;  /* 0x0000067004047890 */ /* 0x000fe2000ff1e03f */
[----:B------:R-:W-:-:S03]  /*ea80*/  UMOV UR9, 0xc0 ;  /* 0x000000c000097882 */ /* 0x000fc60000000000 */
[----:B------:R-:W5:Y:S01]  /*ea90*/  S2UR UR11, SR_CTAID.Y ;  /* 0x00000000000b79c3 */ /* 0x000f620000002600 */
[----:B------:R-:W-:-:S05]  /*eaa0*/  UIADD3.X UR5, URZ, UR5, URZ, UP0, !UPT ;  /* 0x000000053f057290 */ /* 0x000fca00087fe43f */
[----:B------:R-:W-:Y:S02]  /*eab0*/  USHF.L.U32 UR10, UR6, 0x6, URZ ;  /* 0x00000006060a7899 */ /* 0x000fe4000800063f */
[----:B------:R-:W-:-:S09]  /*eac0*/  UIADD3 UR8, UR8, -0x2200, URZ ;  /* 0xffffde0008087890 */ /* 0x000fd2000fffe03f */
[----:B-----5:R1:W-:Y:S01]  /*ead0*/  UTMASTG.4D [UR8], [UR4] ;  /* 0x00000008040073b5 */ /* 0x0203e20008018000 */
[----:B------:R0:W-:Y:S01]  /*eae0*/  UTMACMDFLUSH ;  /* 0x00000000000079b7 */ /* 0x0001e20000000000 */
[----:B-1----:R-:W-:-:S04]  /*eaf0*/  DEPBAR.LE SB0, 0x1 ;  /* 0x000080400000791a */ /* 0x002fc80000000000 */
.L_x_78:
[----:B------:R-:W-:Y:S05]  /*eb00*/  BSYNC B0 ;  /* 0x0000000000007941 */ /* 0x000fea0003800000 */
.L_x_77:
[----:B------:R-:W-:Y:S06]  /*eb10*/  BAR.SYNC.DEFER_BLOCKING 0x1, 0x80 ;  /* 0x0042000000007b1d */ /* 0x000fec0000010000 */
[----:B------:R-:W-:Y:S01]  /*eb20*/  BSSY B0, `(.L_x_79) ;  /* 0x0000017000007945 */ /* 0x000fe20003800000 */
[----:B------:R1:W-:Y:S04]  /*eb30*/  STSM.16.M88.4 [R19+0x1000], R136 ;  /* 0x0010008813007844 */ /* 0x0003e80000000200 */
        /* <DEDUP_REMOVED lines=19> */
[----:B-----5:R1:W-:Y:S02]  /*ec70*/  UTMASTG.4D [UR8], [UR4] ;  /* 0x00000008040073b5 */ /* 0x0203e40008018000 */
[----:B-1----:R0:W-:Y:S02]  /*ec80*/  UTMACMDFLUSH ;  /* 0x00000000000079b7 */ /* 0x0021e40000000000 */
.L_x_80:
[----:B------:R-:W-:Y:S05]  /*ec90*/  BSYNC B0 ;  /* 0x0000000000007941 */ /* 0x000fea0003800000 */
.L_x_79:
[----:B------:R-:W-:Y:S01]  /*eca0*/  R2UR UR4, R152 ;  /* 0x00000000980472ca */ /* 0x000fe200000e0000 */
[----:B------:R-:W-:-:S12]  /*ecb0*/  DEPBAR.LE SB0, 0x0 ;  /* 0x000080000000791a */ /* 0x000fd80000000000 */
[----:B------:R-:W-:-:S04]  /*ecc0*/  UIADD3 UR4, UR4, -0x1, URZ ;  /* 0xffffffff04047890 */ /* 0x000fc8000fffe03f */
[----:B------:R-:W-:-:S04]  /*ecd0*/  USHF.L.U32 UR4, UR4, 0x3, URZ ;  /* 0x0000000304047899 */ /* 0x000fc8000800063f */
[----:B------:R-:W-:-:S04]  /*ece0*/  ULOP3.LUT UR4, UR4, 0x8, URZ, 0xe2, !UPT ;  /* 0x0000000804047892 */ /* 0x000fc8000f8ee23f */
[----:B------:R-:W-:-:S06]  /*ecf0*/  ULOP3.LUT UR4, UR4, 0x18, URZ, 0x3c, !UPT ;  /* 0x0000001804047892 */ /* 0x000fcc000f8e3c3f */
[----:B------:R-:W-:-:S04]  /*ed00*/  MOV R0, UR4 ;  /* 0x0000000400007c02 */ /* 0x000fc80008000f00 */
[----:B------:R-:W-:Y:S01]  /*ed10*/  SYNCS.ARRIVE.TRANS64.A1T0 RZ, [R0+UR60+0x60090], RZ ;  /* 0x060090ff00ff79a7 */ /* 0x000fe2000810003c */
[----:B------:R-:W-:Y:S05]  /*ed20*/  EXIT ;  /* 0x000000000000794d */ /* 0x000fea0003800000 */
.L_x_6:
[----:B------:R-:W-:-:S08]  /*ed30*/  UISETP.NE.AND UP0, UPT, UR8, 0x1, UPT ;  /* 0x000000010800788c */ /* 0x000fd0000bf05270 */
[----:B------:R-:W1:-:S00]  /*ed40*/  USETMAXREG.DEALLOC.CTAPOOL 0x18 ;  /* 0x00000018000079c8 */ /* 0x000e4000080e0500 */
[----:B------:R-:W-:-:S13]  /*ed50*/  PLOP3.LUT P0, PT, PT, PT, UP0, 0x80, 0x0 ;  /* 0x000000000000781c */ /* 0x000fda0003f0f008 */
[----:B------:R-:W-:Y:S05]  /*ed60*/  @P0 EXIT ;  /* 0x000000000000094d */ /* 0x000fea0003800000 */
[----:B------:R-:W2:Y:S01]  /*ed70*/  S2UR UR11, SR_CTAID.X ;  /* 0x00000000000b79c3 */ /* 0x000ea20000002500 */
[----:B------:R-:W-:Y:S01]  /*ed80*/  ULDC UR4, c[0x0][0x28c] ;  /* 0x0000a30000047ab9 */ /* 0x000fe20000000800 */
[----:B------:R-:W-:Y:S01]  /*ed90*/  ELECT P3, URZ, PT ;  /* 0x00000000003f782f */ /* 0x000fe20003860000 */
[----:B------:R-:W-:Y:S01]  /*eda0*/  BSSY B0, `(.L_x_81) ;  /* 0x0000043000007945 */ /* 0x000fe20003800000 */
[----:B------:R-:W-:Y:S01]  /*edb0*/  UIADD3 UR5, UR4, 0x7f, URZ ;  /* 0x0000007f04057890 */ /* 0x000fe2000fffe03f */
[----:B-1----:R-:W-:Y:S02]  /*edc0*/  CS2R R2, SRZ ;  /* 0x0000000000027805 */ /* 0x002fe4000001ff00 */
[----:B------:R-:W-:Y:S01]  /*edd0*/  MOV R7, RZ ;  /* 0x000000ff00077202 */ /* 0x000fe20000000f00 */
[----:B------:R-:W-:Y:S01]  /*ede0*/  USHF.R.S32.HI UR6, URZ, 0x1f, UR5 ;  /* 0x0000001f3f067899 */ /* 0x000fe20008011405 */
[----:B------:R-:W1:Y:S03]  /*edf0*/  S2UR UR44, SR_CTAID.Y ;  /* 0x00000000002c79c3 */ /* 0x000e660000002600 */
[----:B------:R-:W-:-:S04]  /*ee00*/  ULEA.HI UR6, UR6, UR5, URZ, 0x7 ;  /* 0x0000000506067291 */ /* 0x000fc8000f8f383f */
[----:B------:R-:W-:Y:S01]  /*ee10*/  USHF.R.S32.HI UR6, URZ, 0x7, UR6 ;  /* 0x000000073f067899 */ /* 0x000fe20008011406 */
[----:B------:R-:W3:Y:S01]  /*ee20*/  S2UR UR45, SR_CTAID.Z ;  /* 0x00000000002d79c3 */ /* 0x000ee20000002700 */
[----:B--2---:R-:W-:-:S04]  /*ee30*/  USHF.L.U32 UR11, UR11, 0x7, URZ ;  /* 0x000000070b0b7899 */ /* 0x004fc8000800063f */
[----:B------:R-:W-:-:S04]  /*ee40*/  UIADD3 UR4, UR11, 0xff, URZ ;  /* 0x000000ff0b047890 */ /* 0x000fc8000fffe03f */
[----:B------:R-:W-:-:S04]  /*ee50*/  USHF.R.U32.HI UR4, URZ, 0x7, UR4 ;  /* 0x000000073f047899 */ /* 0x000fc80008011604 */
[----:B------:R-:W-:-:S04]  /*ee60*/  UISETP.LT.AND UP0, UPT, UR4, UR6, UPT ;  /* 0x000000060400728c */ /* 0x000fc8000bf01270 */
[----:B------:R-:W-:Y:S01]  /*ee70*/  USEL UR4, UR4, UR6, UP0 ;  /* 0x0000000604047287 */ /* 0x000fe20008000000 */
[----:B-1-3--:R-:W-:Y:S11]  /*ee80*/  @!P3 BRA `(.L_x_82) ;  /* 0x0000000000d0b947 */ /* 0x00aff60003800000 */
[----:B------:R-:W1:Y:S01]  /*ee90*/  S2R R4, SR_CgaCtaId ;  /* 0x0000000000047919 */ /* 0x000e620000008800 */
[----:B------:R-:W-:Y:S02]  /*eea0*/  MOV R3, 0x400 ;  /* 0x0000040000037802 */ /* 0x000fe40000000f00 */
[----:B------:R-:W-:Y:S02]  /*eeb0*/  MOV R5, 0x1 ;  /* 0x0000000100057802 */ /* 0x000fe40000000f00 */
[----:B-1----:R-:W-:Y:S02]  /*eec0*/  LEA R4, R4, R3, 0x18 ;  /* 0x0000000304047211 */ /* 0x002fe400078ec0ff */
[----:B------:R-:W-:-:S04]  /*eed0*/  SHF.L.U32 R3, R5, 0x1f, RZ ;  /* 0x0000001f05037819 */ /* 0x000fc800000006ff */
[----:B------:R-:W1:Y:S02]  /*eee0*/  SYNCS.PHASECHK.TRANS64.TRYWAIT P0, [R4+URZ+0x60060], R3 ;  /* 0x06006003040075a7 */ /* 0x000e64000800017f */
[----:B-1----:R-:W-:Y:S05]  /*eef0*/  @!P0 BRA `(.L_x_83) ;  /* 0x0000001800848947 */ /* 0x002fea0003800000 */
.L_x_120:
[----:B------:R-:W-:Y:S01]  /*ef00*/  ULOP3.LUT UR5, UR14, 0x2, URZ, 0xfc, !UPT ;  /* 0x000000020e057892 */ /* 0x000fe2000f8efc3f */
[----:B-1----:R-:W-:-:S03]  /*ef10*/  @P2 MOV R3, 0x8000 ;  /* 0x0000800000032802 */ /* 0x002fc60000000f00 */
[----:B------:R-:W-:Y:S01]  /*ef20*/  UPRMT UR5, UR5, 0x9910, URZ ;  /* 0x0000991005057896 */ /* 0x000fe2000800003f */
[----:B------:R1:W-:Y:S03]  /*ef30*/  @P2 SYNCS.ARRIVE.TRANS64 RZ, [R4+URZ+0x60050], R3 ;  /* 0x0600500304ff29a7 */ /* 0x0003e6000800003f */
[----:B------:R-:W-:-:S06]  /*ef40*/  UISETP.NE.AND UP0, UPT, UR5, 0x2, UPT ;  /* 0x000000020500788c */ /* 0x000fcc000bf05270 */
[----:B------:R-:W-:-:S13]  /*ef50*/  PLOP3.LUT P0, PT, PT, PT, UP0, 0x80, 0x0 ;  /* 0x000000000000781c */ /* 0x000fda0003f0f008 */
[----:B-1----:R-:W-:Y:S05]  /*ef60*/  @P0 BRA `(.L_x_84) ;  /* 0x0000000000040947 */ /* 0x002fea0003800000 */
[----:B------:R-:W-:Y:S01]  /*ef70*/  BPT.TRAP 0x1 ;  /* 0x000000040000795c */ /* 0x000fe20000300000 */
.L_x_84:
[----:B------:R-:W-:-:S04]  /*ef80*/  LOP3.LUT P0, RZ, R0, 0x1f, RZ, 0xc0, !PT ;  /* 0x0000001f00ff7812 */ /* 0x000fc8000780c0ff */
[----:B------:R-:W-:-:S13]  /*ef90*/  PLOP3.LUT P0, PT, P0, P2, PT, 0x2a, 0x0 ;  /* 0x000000000000781c */ /* 0x000fda0000704572 */
[----:B------:R-:W-:Y:S05]  /*efa0*/  @P0 BRA `(.L_x_85) ;  /* 0x0000000000040947 */ /* 0x000fea0003800000 */
[----:B------:R-:W-:Y:S01]  /*efb0*/  BPT.TRAP 0x1 ;  /* 0x000000040000795c */ /* 0x000fe20000300000 */
.L_x_85:
[----:B------:R-:W-:Y:S01]  /*efc0*/  R2UR UR8, R4 ;  /* 0x00000000040872ca */ /* 0x000fe200000e0000 */
[----:B------:R-:W-:Y:S01]  /*efd0*/  ULDC.64 UR6, c[0x0][0x198] ;  /* 0x0000660000067ab9 */ /* 0x000fe20000000a00 */
[----:B------:R-:W-:Y:S01]  /*efe0*/  UMOV UR22, 0x0 ;  /* 0x0000000000167882 */ /* 0x000fe20000000000 */
[----:B------:R-:W-:Y:S01]  /*eff0*/  UIADD3 UR6, UP0, UR6, 0xf0, URZ ;  /* 0x000000f006067890 */ /* 0x000fe2000ff1e03f */
[----:B------:R-:W-:Y:S01]  /*f000*/  MOV R7, 0x40 ;  /* 0x0000004000077802 */ /* 0x000fe20000000f00 */
[----:B------:R-:W-:Y:S01]  /*f010*/  UMOV UR23, 0x10000000 ;  /* 0x1000000000177882 */ /* 0x000fe20000000000 */
[----:B------:R-:W-:Y:S01]  /*f020*/  UMOV UR10, URZ ;  /* 0x0000003f000a7c82 */ /* 0x000fe20008000000 */
[----:B------:R-:W-:Y:S01]  /*f030*/  UIADD3.X UR7, URZ, UR7, URZ, UP0, !UPT ;  /* 0x000000073f077290 */ /* 0x000fe200087fe43f */
[----:B------:R-:W-:Y:S01]  /*f040*/  MOV R3, 0x1 ;  /* 0x0000000100037802 */ /* 0x000fe20000000f00 */
[----:B------:R-:W-:Y:S01]  /*f050*/  UMOV UR12, UR44 ;  /* 0x0000002c000c7c82 */ /* 0x000fe20008000000 */
[----:B------:R-:W-:Y:S01]  /*f060*/  UMOV UR13, UR45 ;  /* 0x0000002d000d7c82 */ /* 0x000fe20008000000 */
[----:B------:R-:W-:Y:S01]  /*f070*/  UMOV UR26, 0x40 ;  /* 0x00000040001a7882 */ /* 0x000fe20000000000 */
[----:B------:R-:W-:Y:S01]  /*f080*/  UMOV UR27, UR11 ;  /* 0x0000000b001b7c82 */ /* 0x000fe20008000000 */
[----:B------:R-:W-:-:S02]  /*f090*/  UIADD3 UR9, UR8, 0x60050, URZ ;  /* 0x0006005008097890 */ /* 0x000fc4000fffe03f */
[----:B------:R-:W-:Y:S02]  /*f0a0*/  UIADD3 UR24, UR8, 0x2000, URZ ;  /* 0x0000200008187890 */ /* 0x000fe4000fffe03f */
[----:B------:R-:W-:Y:S02]  /*f0b0*/  UIADD3 UR16, UR8, 0x4000, URZ ;  /* 0x0000400008107890 */ /* 0x000fe4000fffe03f */
[----:B------:R-:W-:Y:S01]  /*f0c0*/  UIADD3 UR40, UR8, 0x6000, URZ ;  /* 0x0000600008287890 */ /* 0x000fe2000fffe03f */
[----:B------:R-:W-:Y:S01]  /*f0d0*/  UMOV UR28, UR44 ;  /* 0x0000002c001c7c82 */ /* 0x000fe20008000000 */
[----:B------:R-:W-:Y:S01]  /*f0e0*/  UMOV UR29, UR45 ;  /* 0x0000002d001d7c82 */ /* 0x000fe20008000000 */
[----:B------:R-:W-:Y:S01]  /*f0f0*/  UMOV UR25, UR9 ;  /* 0x0000000900197c82 */ /* 0x000fe20008000000 */
[----:B------:R-:W-:Y:S01]  /*f100*/  UMOV UR18, 0x80 ;  /* 0x0000008000127882 */ /* 0x000fe20000000000 */
[----:B------:R-:W-:Y:S01]  /*f110*/  UMOV UR19, UR11 ;  /* 0x0000000b00137c82 */ /* 0x000fe20008000000 */
[----:B------:R-:W-:Y:S01]  /*f120*/  UMOV UR20, UR44 ;  /* 0x0000002c00147c82 */ /* 0x000fe20008000000 */
[----:B------:R1:W-:Y:S01]  /*f130*/  UTMALDG.4D [UR8], [UR6], desc[UR22] ;  /* 0x00001608060075b4 */ /* 0x0003e20008019000 */
[----:B------:R-:W-:Y:S01]  /*f140*/  UMOV UR21, UR45 ;  /* 0x0000002d00157c82 */ /* 0x000fe20008000000 */
[----:B------:R-:W-:Y:S01]  /*f150*/  UMOV UR17, UR9 ;  /* 0x0000000900117c82 */ /* 0x000fe20008000000 */
[----:B------:R-:W-:Y:S01]  /*f160*/  UMOV UR42, 0xc0 ;  /* 0x000000c0002a7882 */ /* 0x000fe20000000000 */
[----:B------:R-:W-:Y:S01]  /*f170*/  UMOV UR43, UR11 ;  /* 0x0000000b002b7c82 */ /* 0x000fe20008000000 */
[----:B------:R-:W-:Y:S01]  /*f180*/  UMOV UR41, UR9 ;  /* 0x0000000900297c82 */ /* 0x000fe20008000000 */
[----:B------:R1:W-:Y:S01]  /*f190*/  UTMALDG.4D [UR24], [UR6], desc[UR22] ;  /* 0x00001618060075b4 */ /* 0x0003e20008019000 */
[----:B------:R1:W-:Y:S01]  /*f1a0*/  UTMALDG.4D [UR16], [UR6], desc[UR22] ;  /* 0x00001610060075b4 */ /* 0x0003e20008019000 */
[----:B------:R1:W-:Y:S02]  /*f1b0*/  UTMALDG.4D [UR40], [UR6], desc[UR22] ;  /* 0x00001628060075b4 */ /* 0x0003e40008019000 */
[----:B-1----:R-:W-:Y:S01]  /*f1c0*/  NOP ;  /* 0x0000000000007918 */ /* 0x002fe20000000000 */
.L_x_82:
[----:B------:R-:W-:Y:S05]  /*f1d0*/  BSYNC B0 ;  /* 0x0000000000007941 */ /* 0x000fea0003800000 */
.L_x_81:
[----:B------:R-:W-:Y:S01]  /*f1e0*/  ISETP.LT.AND P4, PT, RZ, UR4, P3 ;  /* 0x00000004ff007c0c */ /* 0x000fe20009f81270 */
[----:B------:R-:W-:-:S12]  /*f1f0*/  BSSY B0, `(.L_x_86) ;  /* 0x0000037000007945 */ /* 0x000fd80003800000 */
[----:B------:R-:W-:Y:S05]  /*f200*/  @!P4 BRA `(.L_x_87) ;  /* 0x0000000000d4c947 */ /* 0x000fea0003800000 */
[----:B------:R-:W1:Y:S01]  /*f210*/  S2R R5, SR_CgaCtaId ;  /* 0x0000000000057919 */ /* 0x000e620000008800 */
[----:B------:R-:W-:-:S04]  /*f220*/  MOV R2, 0x400 ;  /* 0x0000040000027802 */ /* 0x000fc80000000f00 */
[----:B-1----:R-:W-:Y:S02]  /*f230*/  LEA R5, R5, R2, 0x18 ;  /* 0x0000000205057211 */ /* 0x002fe400078ec0ff */
[----:B------:R-:W-:-:S04]  /*f240*/  MOV R2, 0x1 ;  /* 0x0000000100027802 */ /* 0x000fc80000000f00 */
[----:B------:R-:W-:-:S04]  /*f250*/  SHF.L.U32 R2, R2, 0x1f, RZ ;  /* 0x0000001f02027819 */ /* 0x000fc800000006ff */
[----:B------:R-:W1:Y:S02]  /*f260*/  SYNCS.PHASECHK.TRANS64.TRYWAIT P0, [R5+URZ+0x60028], R2 ;  /* 0x06002802050075a7 */ /* 0x000e64000800017f */
[----:B-1----:R-:W-:Y:S05]  /*f270*/  @!P0 BRA `(.L_x_88) ;  /* 0x0000001400b88947 */ /* 0x002fea0003800000 */
.L_x_121:
        /* <DEDUP_REMOVED lines=8> */
.L_x_89:
[----:B------:R-:W-:-:S04]  /*f300*/  LOP3.LUT P0, RZ, R0, 0x1f, RZ, 0xc0, !PT ;  /* 0x0000001f00ff7812 */ /* 0x000fc8000780c0ff */
[----:B------:R-:W-:-:S13]  /*f310*/  PLOP3.LUT P0, PT, P0, P2, PT, 0x2a, 0x0 ;  /* 0x000000000000781c */ /* 0x000fda0000704572 */
[----:B------:R-:W-:Y:S05]  /*f320*/  @P0 BRA `(.L_x_90) ;  /* 0x0000000000040947 */ /* 0x000fea0003800000 */
[----:B------:R-:W-:Y:S01]  /*f330*/  BPT.TRAP 0x1 ;  /* 0x000000040000795c */ /* 0x000fe20000300000 */
.L_x_90:
[----:B------:R-:W-:Y:S01]  /*f340*/  R2UR UR40, R5 ;  /* 0x00000000052872ca */ /* 0x000fe200000e0000 */
[----:B------:R-:W-:Y:S01]  /*f350*/  ULDC.64 UR6, c[0x0][0x198] ;  /* 0x0000660000067ab9 */ /* 0x000fe20000000a00 */
[----:B------:R-:W-:Y:S01]  /*f360*/  UMOV UR19, URZ ;  /* 0x0000003f00137c82 */ /* 0x000fe20008000000 */
[----:B------:R-:W-:Y:S01]  /*f370*/  UIADD3 UR6, UP0, UR6, 0x1f0, URZ ;  /* 0x000001f006067890 */ /* 0x000fe2000ff1e03f */
[----:B------:R-:W-:Y:S01]  /*f380*/  MOV R2, 0x1 ;  /* 0x0000000100027802 */ /* 0x000fe20000000f00 */
[----:B------:R-:W-:Y:S01]  /*f390*/  UMOV UR8, 0x0 ;  /* 0x0000000000087882 */ /* 0x000fe20000000000 */
[----:B------:R-:W-:Y:S01]  /*f3a0*/  UMOV UR9, 0x10000000 ;  /* 0x1000000000097882 */ /* 0x000fe20000000000 */
[----:B------:R-:W-:Y:S01]  /*f3b0*/  UIADD3.X UR7, URZ, UR7, URZ, UP0, !UPT ;  /* 0x000000073f077290 */ /* 0x000fe200087fe43f */
[----:B------:R-:W-:Y:S01]  /*f3c0*/  UMOV UR18, URZ ;  /* 0x0000003f00127c82 */ /* 0x000fe20008000000 */
[----:B------:R-:W-:Y:S01]  /*f3d0*/  UMOV UR20, UR44 ;  /* 0x0000002c00147c82 */ /* 0x000fe20008000000 */
[----:B------:R-:W-:Y:S01]  /*f3e0*/  UMOV UR21, UR45 ;  /* 0x0000002d00157c82 */ /* 0x000fe20008000000 */
[----:B------:R-:W-:-:S02]  /*f3f0*/  UMOV UR34, 0x40 ;  /* 0x0000004000227882 */ /* 0x000fc40000000000 */
[----:B------:R-:W-:Y:S02]  /*f400*/  UIADD3 UR16, UR40, 0x10000, URZ ;  /* 0x0001000028107890 */ /* 0x000fe4000fffe03f */
[----:B------:R-:W-:Y:S02]  /*f410*/  UIADD3 UR17, UR40, 0x60000, URZ ;  /* 0x0006000028117890 */ /* 0x000fe4000fffe03f */
[----:B------:R-:W-:Y:S02]  /*f420*/  UIADD3 UR32, UR40, 0x14000, URZ ;  /* 0x0001400028207890 */ /* 0x000fe4000fffe03f */
[----:B------:R-:W-:Y:S02]  /*f430*/  UIADD3 UR24, UR40, 0x18000, URZ ;  /* 0x0001800028187890 */ /* 0x000fe4000fffe03f */
[----:B------:R-:W-:Y:S01]  /*f440*/  UIADD3 UR40, UR40, 0x1c000, URZ ;  /* 0x0001c00028287890 */ /* 0x000fe2000fffe03f */
[----:B------:R-:W-:Y:S01]  /*f450*/  UMOV UR36, UR44 ;  /* 0x0000002c00247c82 */ /* 0x000fe20008000000 */
        /* <DEDUP_REMOVED lines=16> */
.L_x_87:
[----:B------:R-:W-:Y:S05]  /*f560*/  BSYNC B0 ;  /* 0x0000000000007941 */ /* 0x000fea0003800000 */
.L_x_86:
[----:B------:R-:W-:Y:S04]  /*f570*/  BSSY B0, `(.L_x_91) ;  /* 0x000003a000007945 */ /* 0x000fe80003800000 */
[----:B------:R-:W-:Y:S05]  /*f580*/  @!P3 BRA `(.L_x_92) ;  /* 0x0000000000e0b947 */ /* 0x000fea0003800000 */
[----:B------:R-:W1:Y:S01]  /*f590*/  S2R R5, SR_CgaCtaId ;  /* 0x0000000000057919 */ /* 0x000e620000008800 */
[----:B------:R-:W-:-:S04]  /*f5a0*/  MOV R4, 0x400 ;  /* 0x0000040000047802 */ /* 0x000fc80000000f00 */
[----:B-1----:R-:W-:Y:S02]  /*f5b0*/  LEA R6, R5, R4, 0x18 ;  /* 0x0000000405067211 */ /* 0x002fe400078ec0ff */
[----:B------:R-:W-:Y:S02]  /*f5c0*/  MOV R5, 0x1 ;  /* 0x0000000100057802 */ /* 0x000fe40000000f00 */
[----:B------:R-:W-:Y:S02]  /*f5d0*/  LEA R4, R3, R6, 0x3 ;  /* 0x0000000603047211 */ /* 0x000fe400078e18ff */
[----:B------:R-:W-:-:S04]  /*f5e0*/  SHF.L.U32 R5, R5, 0x1f, RZ ;  /* 0x0000001f05057819 */ /* 0x000fc800000006ff */
[----:B------:R-:W1:Y:S02]  /*f5f0*/  SYNCS.PHASECHK.TRANS64.TRYWAIT P0, [R4+URZ+0x60060], R5 ;  /* 0x06006005040075a7 */ /* 0x000e64000800017f */
[----:B-1----:R-:W-:Y:S05]  /*f600*/  @!P0 BRA `(.L_x_93) ;  /* 0x0000001000e88947 */ /* 0x002fea0003800000 */
.L_x_122:
        /* <DEDUP_REMOVED lines=8> */
.L_x_94:
[----:B------:R-:W-:-:S04]  /*f690*/  LOP3.LUT P0, RZ, R0, 0x1f, RZ, 0xc0, !PT ;  /* 0x0000001f00ff7812 */ /* 0x000fc8000780c0ff */
[----:B------:R-:W-:-:S13]  /*f6a0*/  PLOP3.LUT P0, PT, P0, P2, PT, 0x2a, 0x0 ;  /* 0x000000000000781c */ /* 0x000fda0000704572 */
[----:B------:R-:W-:Y:S05]  /*f6b0*/  @P0 BRA `(.L_x_95) ;  /* 0x0000000000040947 */ /* 0x000fea0003800000 */
[----:B------:R-:W-:Y:S01]  /*f6c0*/  BPT.TRAP 0x1 ;  /* 0x000000040000795c */ /* 0x000fe20000300000 */
.L_x_95:
[----:B------:R-:W-:Y:S01]  /*f6d0*/  R2UR UR32, R3 ;  /* 0x00000000032072ca */ /* 0x000fe200000e0000 */
[----:B------:R-:W-:Y:S01]  /*f6e0*/  ULDC.64 UR6, c[0x0][0x198] ;  /* 0x0000660000067ab9 */ /* 0x000fe20000000a00 */
[----:B------:R-:W-:Y:S01]  /*f6f0*/  R2UR UR5, R6 ;  /* 0x00000000060572ca */ /* 0x000fe200000e0000 */
[----:B------:R-:W-:Y:S01]  /*f700*/  UIADD3 UR6, UP0, UR6, 0xf0, URZ ;  /* 0x000000f006067890 */ /* 0x000fe2000ff1e03f */
[----:B------:R-:W-:Y:S01]  /*f710*/  R2UR UR33, R4 ;  /* 0x00000000042172ca */ /* 0x000fe200000e0000 */
[----:B------:R-:W-:Y:S01]  /*f720*/  UMOV UR8, 0x0 ;  /* 0x0000000000087882 */ /* 0x000fe20000000000 */
[----:B------:R-:W-:Y:S01]  /*f730*/  R2UR UR35, R7 ;  /* 0x00000000072372ca */ /* 0x000fe200000e0000 */
[----:B------:R-:W-:Y:S01]  /*f740*/  UIADD3.X UR7, URZ, UR7, URZ, UP0, !UPT ;  /* 0x000000073f077290 */ /* 0x000fe200087fe43f */
[----:B------:R-:W-:Y:S01]  /*f750*/  UMOV UR9, 0x10000000 ;  /* 0x1000000000097882 */ /* 0x000fe20000000000 */
[----:B------:R-:W-:Y:S01]  /*f760*/  UMOV UR34, URZ ;  /* 0x0000003f00227c82 */ /* 0x000fe20008000000 */
[----:B------:R-:W-:Y:S01]  /*f770*/  UMOV UR36, UR44 ;  /* 0x0000002c00247c82 */ /* 0x000fe20008000000 */
[----:B------:R-:W-:Y:S01]  /*f780*/  UMOV UR37, UR45 ;  /* 0x0000002d00257c82 */ /* 0x000fe20008000000 */
[----:B------:R-:W-:Y:S01]  /*f790*/  UMOV UR42, 0x40 ;  /* 0x00000040002a7882 */ /* 0x000fe20000000000 */
[----:B------:R-:W-:-:S02]  /*f7a0*/  UMOV UR26, 0x80 ;  /* 0x00000080001a7882 */ /* 0x000fc40000000000 */
[----:B------:R-:W-:Y:S02]  /*f7b0*/  ULEA UR32, UR32, UR5, 0xf ;  /* 0x0000000520207291 */ /* 0x000fe4000f8e783f */
[----:B------:R-:W-:Y:S02]  /*f7c0*/  UIADD3 UR33, UR33, 0x60050, URZ ;  /* 0x0006005021217890 */ /* 0x000fe4000fffe03f */
[----:B------:R-:W-:Y:S02]  /*f7d0*/  UIADD3 UR35, UR11, UR35, URZ ;  /* 0x000000230b237290 */ /* 0x000fe4000fffe03f */
[----:B------:R-:W-:Y:S02]  /*f7e0*/  UIADD3 UR40, UR32, 0x2000, URZ ;  /* 0x0000200020287890 */ /* 0x000fe4000fffe03f */
[----:B------:R-:W-:Y:S02]  /*f7f0*/  UIADD3 UR24, UR32, 0x4000, URZ ;  /* 0x0000400020187890 */ /* 0x000fe4000fffe03f */
[----:B------:R-:W-:Y:S01]  /*f800*/  UIADD3 UR16, UR32, 0x6000, URZ ;  /* 0x0000600020107890 */ /* 0x000fe2000fffe03f */
[----:B------:R-:W-:Y:S01]  /*f810*/  UMOV UR41, UR33 ;  /* 0x0000002100297c82 */ /* 0x000fe20008000000 */
[----:B------:R-:W-:Y:S01]  /*f820*/  UMOV UR43, UR35 ;  /* 0x00000023002b7c82 */ /* 0x000fe20008000000 */
        /* <DEDUP_REMOVED lines=8> */
[----:B------:R-:W-:Y:S01]  /*f8b0*/  UMOV UR17, UR33 ;  /* 0x0000002100117c82 */ /* 0x000fe20008000000 */
[----:B------:R-:W-:Y:S01]  /*f8c0*/  UMOV UR19, UR35 ;  /* 0x0000002300137c82 */ /* 0x000fe20008000000 */
[----:B------:R1:W-:Y:S01]  /*f8d0*/  UTMALDG.4D [UR40], [UR6], desc[UR8] ;  /* 0x00000828060075b4 */ /* 0x0003e20008019000 */
[----:B------:R1:W-:Y:S01]  /*f8e0*/  UTMALDG.4D [UR24], [UR6], desc[UR8] ;  /* 0x00000818060075b4 */ /* 0x0003e20008019000 */
[----:B------:R1:W-:Y:S02]  /*f8f0*/  UTMALDG.4D [UR16], [UR6], desc[UR8] ;  /* 0x00000810060075b4 */ /* 0x0003e40008019000 */
[----:B-1----:R-:W-:Y:S01]  /*f900*/  NOP ;  /* 0x0000000000007918 */ /* 0x002fe20000000000 */
.L_x_92:
[----:B------:R-:W-:Y:S05]  /*f910*/  BSYNC B0 ;  /* 0x0000000000007941 */ /* 0x000fea0003800000 */
.L_x_91:
[----:B------:R-:W-:Y:S01]  /*f920*/  BSSY B0, `(.L_x_96) ;  /* 0x000003c000007945 */ /* 0x000fe20003800000 */
[----:B------:R-:W-:-:S03]  /*f930*/  MOV R8, RZ ;  /* 0x000000ff00087202 */ /* 0x000fc60000000f00 */
        /* <DEDUP_REMOVED lines=9> */
.L_x_123:
        /* <DEDUP_REMOVED lines=8> */
.L_x_99:
[----:B------:R-:W-:-:S04]  /*fa50*/  LOP3.LUT P0, RZ, R0, 0x1f, RZ, 0xc0, !PT ;  /* 0x0000001f00ff7812 */ /* 0x000fc8000780c0ff */
[----:B------:R-:W-:-:S13]  /*fa60*/  PLOP3.LUT P0, PT, P0, P2, PT, 0x2a, 0x0 ;  /* 0x000000000000781c */ /* 0x000fda0000704572 */
[----:B------:R-:W-:Y:S05]  /*fa70*/  @P0 BRA `(.L_x_100) ;  /* 0x0000000000040947 */ /* 0x000fea0003800000 */
[----:B------:R-:W-:Y:S01]  /*fa80*/  BPT.TRAP 0x1 ;  /* 0x000000040000795c */ /* 0x000fe20000300000 */
.L_x_100:
[C---:B------:R-:W-:Y:S01]  /*fa90*/  LEA R5, R2.reuse, R5, 0x10 ;  /* 0x0000000502057211 */ /* 0x040fe200078e80ff */
[----:B------:R-:W-:Y:S01]  /*faa0*/  ULDC.64 UR6, c[0x0][0x198] ;  /* 0x0000660000067ab9 */ /* 0x000fe20000000a00 */
[----:B------:R-:W-:Y:S01]  /*fab0*/  R2UR UR33, R3 ;  /* 0x00000000032172ca */ /* 0x000fe200000e0000 */
[----:B------:R-:W-:Y:S01]  /*fac0*/  UIADD3 UR6, UP0, UR6, 0x2f0, URZ ;  /* 0x000002f006067890 */ /* 0x000fe2000ff1e03f */
[----:B------:R-:W-:Y:S01]  /*fad0*/  R2UR UR16, R5 ;  /* 0x00000000051072ca */ /* 0x000fe200000e0000 */
[----:B------:R-:W-:Y:S01]  /*fae0*/  UMOV UR35, URZ ;  /* 0x0000003f00237c82 */ /* 0x000fe20008000000 */
[----:B------:R-:W-:Y:S01]  /*faf0*/  UMOV UR8, 0x0 ;  /* 0x0000000000087882 */ /* 0x000fe20000000000 */
[----:B------:R-:W-:Y:S01]  /*fb00*/  UIADD3.X UR7, URZ, UR7, URZ, UP0, !UPT ;  /* 0x000000073f077290 */ /* 0x000fe200087fe43f */
[----:B------:R-:W-:Y:S01]  /*fb10*/  MOV R8, 0x1 ;  /* 0x0000000100087802 */ /* 0x000fe20000000f00 */
[----:B------:R-:W-:Y:S01]  /*fb20*/  UMOV UR9, 0x10000000 ;  /* 0x1000000000097882 */ /* 0x000fe20000000000 */
[----:B------:R-:W-:Y:S01]  /*fb30*/  UMOV UR34, URZ ;  /* 0x0000003f00227c82 */ /* 0x000fe20008000000 */
[----:B------:R-:W-:Y:S01]  /*fb40*/  UMOV UR36, UR44 ;  /* 0x0000002c00247c82 */ /* 0x000fe20008000000 */
[----:B------:R-:W-:Y:S01]  /*fb50*/  UMOV UR37, UR45 ;  /* 0x0000002d00257c82 */ /* 0x000fe20008000000 */
[----:B------:R-:W-:Y:S01]  /*fb60*/  UMOV UR42, 0x40 ;  /* 0x00000040002a7882 */ /* 0x000fe20000000000 */
[----:B------:R-:W-:Y:S01]  /*fb70*/  UMOV UR43, UR35 ;  /* 0x00000023002b7c82 */ /* 0x000fe20008000000 */
[----:B------:R-:W-:Y:S01]  /*fb80*/  UIADD3 UR33, UR33, 0x60000, URZ ;  /* 0x0006000021217890 */ /* 0x000fe2000fffe03f */
[----:B------:R-:W-:Y:S01]  /*fb90*/  IADD3 R2, R2, 0x1, RZ ;  /* 0x0000000102027810 */ /* 0x000fe20007ffe0ff */
[----:B------:R-:W-:-:S02]  /*fba0*/  UIADD3 UR32, UR16, 0x10000, URZ ;  /* 0x0001000010207890 */ /* 0x000fc4000fffe03f */
[----:B------:R-:W-:Y:S02]  /*fbb0*/  UIADD3 UR40, UR16, 0x14000, URZ ;  /* 0x0001400010287890 */ /* 0x000fe4000fffe03f */
[----:B------:R-:W-:Y:S02]  /*fbc0*/  UIADD3 UR24, UR16, 0x18000, URZ ;  /* 0x0001800010187890 */ /* 0x000fe4000fffe03f */
[----:B------:R-:W-:Y:S01]  /*fbd0*/  UIADD3 UR16, UR16, 0x1c000, URZ ;  /* 0x0001c00010107890 */ /* 0x000fe2000fffe03f */
        /* <DEDUP_REMOVED lines=16> */
.L_x_97:
[----:B------:R-:W-:Y:S05]  /*fce0*/  BSYNC B0 ;  /* 0x0000000000007941 */ /* 0x000fea0003800000 */
.L_x_96:
[----:B------:R-:W-:-:S04]  /*fcf0*/  MOV R3, UR4 ;  /* 0x0000000400037c02 */ /* 0x000fc80008000f00 */
[----:B------:R-:W-:-:S13]  /*fd00*/  ISETP.GE.AND P0, PT, R3, 0x2, PT ;  /* 0x000000020300780c */ /* 0x000fda0003f06270 */
[----:B------:R-:W-:Y:S05]  /*fd10*/  @!P0 EXIT ;  /* 0x000000000000894d */ /* 0x000fea0003800000 */
[----:B------:R-:W-:Y:S01]  /*fd20*/  USHF.L.U32 UR5, UR4, 0x1, URZ ;  /* 0x0000000104057899 */ /* 0x000fe2000800063f */
[----:B------:R-:W-:Y:S01]  /*fd30*/  LOP3.LUT P0, RZ, R0, 0x1f, RZ, 0xc0, !PT ;  /* 0x0000001f00ff7812 */ /* 0x000fe2000780c0ff */
[----:B------:R-:W-:Y:S01]  /*fd40*/  BSSY B0, `(.L_x_101) ;  /* 0x0000081000007945 */ /* 0x000fe20003800000 */
[----:B------:R-:W-:Y:S02]  /*fd50*/  MOV R3, UR14 ;  /* 0x0000000e00037c02 */ /* 0x000fe40008000f00 */
[----:B------:R-:W-:Y:S02]  /*fd60*/  PLOP3.LUT P0, PT, P0, P2, PT, 0x2a, 0x0 ;  /* 0x000000000000781c */ /* 0x000fe40000704572 */
[----:B------:R-:W-:Y:S02]  /*fd70*/  LOP3.LUT R3, R3, 0x2, RZ, 0xfc, !PT ;  /* 0x0000000203037812 */ /* 0x000fe400078efcff */
[----:B------:R-:W-:Y:S02]  /*fd80*/  MOV R0, 0x1 ;  /* 0x0000000100007802 */ /* 0x000fe40000000f00 */
[----:B------:R-:W-:-:S07]  /*fd90*/  MOV R9, UR5 ;  /* 0x0000000500097c02 */ /* 0x000fce0008000f00 */
.L_x_112:
[----:B------:R-:W-:Y:S04]  /*fda0*/  BSSY B1, `(.L_x_102) ;  /* 0x000003a000017945 */ /* 0x000fe80003800000 */
[----:B------:R-:W-:Y:S05]  /*fdb0*/  @!P3 BRA `(.L_x_103) ;  /* 0x0000000000e0b947 */ /* 0x000fea0003800000 */
[----:B------:R-:W1:Y:S01]  /*fdc0*/  S2R R5, SR_CgaCtaId ;  /* 0x0000000000057919 */ /* 0x000e620000008800 */
[----:B------:R-:W-:-:S04]  /*fdd0*/  MOV R4, 0x400 ;  /* 0x0000040000047802 */ /* 0x000fc80000000f00 */
[----:B-1----:R-:W-:Y:S02]  /*fde0*/  LEA R5, R5, R4, 0x18 ;  /* 0x0000000405057211 */ /* 0x002fe400078ec0ff */
[----:B------:R-:W-:Y:S02]  /*fdf0*/  SHF.L.U32 R4, R0, 0x1f, RZ ;  /* 0x0000001f00047819 */ /* 0x000fe400000006ff */
[----:B------:R-:W-:-:S04]  /*fe00*/  LEA R7, R2, R5, 0x3 ;  /* 0x0000000502077211 */ /* 0x000fc800078e18ff */
[----:B------:R-:W1:Y:S02]  /*fe10*/  SYNCS.PHASECHK.TRANS64.TRYWAIT P4, [R7+URZ+0x60028], R4 ;  /* 0x06002804070075a7 */ /* 0x000e64000808017f */
[----:B-1----:R-:W-:Y:S05]  /*fe20*/  @!P4 BRA `(.L_x_104) ;  /* 0x0000000c0008c947 */ /* 0x002fea0003800000 */
.L_x_124:
[----:B-1----:R-:W-:-:S04]  /*fe30*/  @P2 MOV R4, 0x10000 ;  /* 0x0001000000042802 */ /* 0x002fc80000000f00 */
[----:B------:R1:W-:Y:S02]  /*fe40*/  @P2 SYNCS.ARRIVE.TRANS64 RZ, [R7+URZ+0x60000], R4 ;  /* 0x0600000407ff29a7 */ /* 0x0003e4000800003f */
[----:B-1----:R-:W-:-:S04]  /*fe50*/  PRMT R4, R3, 0x9910, RZ ;  /* 0x0000991003047816 */ /* 0x002fc800000000ff */
[----:B------:R-:W-:-:S13]  /*fe60*/  ISETP.NE.AND P4, PT, R4, 0x2, PT ;  /* 0x000000020400780c */ /* 0x000fda0003f85270 */
[----:B------:R-:W-:Y:S05]  /*fe70*/  @P4 BRA `(.L_x_105) ;  /* 0x0000000000044947 */ /* 0x000fea0003800000 */
[----:B------:R-:W-:Y:S01]  /*fe80*/  BPT.TRAP 0x1 ;  /* 0x000000040000795c */ /* 0x000fe20000300000 */
.L_x_105:
[----:B------:R-:W-:Y:S05]  /*fe90*/  @P0 BRA `(.L_x_106) ;  /* 0x0000000000040947 */ /* 0x000fea0003800000 */
[----:B------:R-:W-:Y:S01]  /*fea0*/  BPT.TRAP 0x1 ;  /* 0x000000040000795c */ /* 0x000fe20000300000 */
.L_x_106:
[----:B------:R-:W-:Y:S01]  /*feb0*/  LEA R5, R2, R5, 0x10 ;  /* 0x0000000502057211 */ /* 0x000fe200078e80ff */
[----:B------:R-:W-:Y:S01]  /*fec0*/  ULDC.64 UR6, c[0x0][0x198] ;  /* 0x0000660000067ab9 */ /* 0x000fe20000000a00 */
[----:B------:R-:W-:Y:S01]  /*fed0*/  R2UR UR41, R7 ;  /* 0x00000000072972ca */ /* 0x000fe200000e0000 */
[----:B------:R-:W-:Y:S01]  /*fee0*/  UIADD3 UR6, UP0, UR6, 0x1f0, URZ ;  /* 0x000001f006067890 */ /* 0x000fe2000ff1e03f */
[----:B------:R-:W-:Y:S01]  /*fef0*/  R2UR UR43, R8 ;  /* 0x00000000082b72ca */ /* 0x000fe200000e0000 */
[----:B------:R-:W-:Y:S01]  /*ff00*/  UMOV UR8, 0x0 ;  /* 0x0000000000087882 */ /* 0x000fe20000000000 */
[----:B------:R-:W-:Y:S01]  /*ff10*/  R2UR UR16, R5 ;  /* 0x00000000051072ca */ /* 0x000fe200000e0000 */
[----:B------:R-:W-:Y:S01]  /*ff20*/  UIADD3.X UR7, URZ, UR7, URZ, UP0, !UPT ;  /* 0x000000073f077290 */ /* 0x000fe200087fe43f */
[----:B------:R-:W-:Y:S01]  /*ff30*/  IADD3 R2, R2, 0x1, RZ ;  /* 0x0000000102027810 */ /* 0x000fe20007ffe0ff */
[----:B------:R-:W-:Y:S01]  /*ff40*/  UMOV UR9, 0x10000000 ;  /* 0x1000000000097882 */ /* 0x000fe20000000000 */
[----:B------:R-:W-:Y:S01]  /*ff50*/  UMOV UR42, URZ ;  /* 0x0000003f002a7c82 */ /* 0x000fe20008000000 */
[----:B------:R-:W-:Y:S01]  /*ff60*/  UMOV UR34, 0x40 ;  /* 0x0000004000227882 */ /* 0x000fe20000000000 */
[----:B------:R-:W-:Y:S01]  /*ff70*/  UMOV UR36, UR44 ;  /* 0x0000002c00247c82 */ /* 0x000fe20008000000 */
[----:B------:R-:W-:Y:S01]  /*ff80*/  UMOV UR37, UR45 ;  /* 0x0000002d00257c82 */ /* 0x000fe20008000000 */
[----:B------:R-:W-:Y:S01]  /*ff90*/  UMOV UR26, 0x80 ;  /* 0x00000080001a7882 */ /* 0x000fe20000000000 */
[----:B------:R-:W-:Y:S01]  /*ffa0*/  UIADD3 UR41, UR41, 0x60000, URZ ;  /* 0x0006000029297890 */ /* 0x000fe2000fffe03f */
[----:B------:R-:W-:Y:S01]  /*ffb0*/  ISETP.NE.AND P4, PT, R2, 0x5, PT ;  /* 0x000000050200780c */ /* 0x000fe20003f85270 */
[----:B------:R-:W-:-:S02]  /*ffc0*/  USHF.L.U32 UR43, UR43, 0x7, URZ ;  /* 0x000000072b2b7899 */ /* 0x000fc4000800063f */
[----:B------:R-:W-:Y:S01]  /*ffd0*/  UIADD3 UR40, UR16, 0x10000, URZ ;  /* 0x0001000010287890 */ /* 0x000fe2000fffe03f */
[----:B------:R-:W-:Y:S01]  /*ffe0*/  SEL R5, RZ, 0x1, P4 ;  /* 0x00000001ff057807 */ /* 0x000fe20002000000 */
[----:B------:R-:W-:Y:S01]  /*fff0*/  UIADD3 UR32, UR16, 0x14000, URZ ;  /* 0x0001400010207890 */ /* 0x000fe2000fffe03f */
[----:B------:R-:W-:Y:S01]  /*10000*/  SEL R2, R2, RZ, P4 ;  /* 0x000000ff02027207 */ /* 0x000fe20002000000 */
[----:B------:R-:W-:Y:S01]  /*10010*/  UIADD3 UR24, UR16, 0x18000, URZ ;  /* 0x0001800010187890 */ /* 0x000fe2000fffe03f */
[----:B------:R-:W-:Y:S01]  /*10020*/  LOP3.LUT R0, R0, R5, RZ, 0x3c, !PT ;  /* 0x0000000500007212 */ /* 0x000fe200078e3cff */
        /* <DEDUP_REMOVED lines=17> */
.L_x_103:
[----:B------:R-:W-:Y:S05]  /*10140*/  BSYNC B1 ;  /* 0x0000000000017941 */ /* 0x000fea0003800000 */
.L_x_102:
[----:B------:R-:W-:Y:S01]  /*10150*/  ISETP.LT.OR P4, PT, R9, 0x4, !P3 ;  /* 0x000000040900780c */ /* 0x000fe20005f81670 */
[----:B------:R-:W-:-:S12]  /*10160*/  BSSY B1, `(.L_x_107) ;  /* 0x000003b000017945 */ /* 0x000fd80003800000 */
[----:B------:R-:W-:Y:S05]  /*10170*/  @P4 BRA `(.L_x_108) ;  /* 0x0000000000e44947 */ /* 0x000fea0003800000 */
[----:B------:R-:W1:Y:S01]  /*10180*/  S2R R5, SR_CgaCtaId ;  /* 0x0000000000057919 */ /* 0x000e620000008800 */
[----:B------:R-:W-:Y:S02]  /*10190*/  MOV R4, 0x400 ;  /* 0x0000040000047802 */ /* 0x000fe40000000f00 */
[----:B------:R-:W-:Y:S02]  /*101a0*/  SHF.L.U32 R7, R0, 0x1f, RZ ;  /* 0x0000001f00077819 */ /* 0x000fe400000006ff */
[----:B-1----:R-:W-:-:S04]  /*101b0*/  LEA R5, R5, R4, 0x18 ;  /* 0x0000000405057211 */ /* 0x002fc800078ec0ff */
[----:B------:R-:W-:-:S04]  /*101c0*/  LEA R4, R2, R5, 0x3 ;  /* 0x0000000502047211 */ /* 0x000fc800078e18ff */
[----:B------:R-:W1:Y:S02]  /*101d0*/  SYNCS.PHASECHK.TRANS64.TRYWAIT P4, [R4+URZ+0x60028], R7 ;  /* 0x06002807040075a7 */ /* 0x000e64000808017f */
[----:B-1----:R-:W-:Y:S05]  /*101e0*/  @!P4 BRA `(.L_x_109) ;  /* 0x00000008002cc947 */ /* 0x002fea0003800000 */
.L_x_125:
[----:B------:R-:W-:Y:S02]  /*101f0*/  PRMT R6, R3, 0x9910, RZ ;  /* 0x0000991003067816 */ /* 0x000fe400000000ff */
[----:B-1----:R-:W-:Y:S02]  /*10200*/  @P1 MOV R7, 0x10000 ;  /* 0x0001000000071802 */ /* 0x002fe40000000f00 */
[----:B------:R-:W-:Y:S02]  /*10210*/  ISETP.NE.AND P4, PT, R6, 0x2, PT ;  /* 0x000000020600780c */ /* 0x000fe40003f85270 */
[----:B------:R1:W-:Y:S11]  /*10220*/  @P1 SYNCS.ARRIVE.TRANS64 RZ, [R4+URZ+0x60000], R7 ;  /* 0x0600000704ff19a7 */ /* 0x0003f6000800003f */
[----:B-1----:R-:W-:Y:S05]  /*10230*/  @P4 BRA `(.L_x_110) ;  /* 0x0000000000044947 */ /* 0x002fea0003800000 */
[----:B------:R-:W-:Y:S01]  /*10240*/  BPT.TRAP 0x1 ;  /* 0x000000040000795c */ /* 0x000fe20000300000 */
.L_x_110:
[----:B------:R-:W-:Y:S05]  /*10250*/  @P0 BRA `(.L_x_111) ;  /* 0x0000000000040947 */ /* 0x000fea0003800000 */
[----:B------:R-:W-:Y:S01]  /*10260*/  BPT.TRAP 0x1 ;  /* 0x000000040000795c */ /* 0x000fe20000300000 */
.L_x_111:
        /* <DEDUP_REMOVED lines=17> */
[----:B------:R-:W-:Y:S01]  /*10380*/  UIADD3 UR40, UR16, 0x10000, URZ ;  /* 0x0001000010287890 */ /* 0x000fe2000fffe03f */
[----:B------:R-:W-:Y:S01]  /*10390*/  IADD3 R8, R8, 0x1, RZ ;  /* 0x0000000108087810 */ /* 0x000fe20007ffe0ff */
[----:B------:R-:W-:Y:S01]  /*103a0*/  USHF.L.U32 UR43, UR43, 0x7, URZ ;  /* 0x000000072b2b7899 */ /* 0x000fe2000800063f */
        /* <DEDUP_REMOVED lines=22> */
.L_x_108:
[----:B------:R-:W-:Y:S05]  /*10510*/  BSYNC B1 ;  /* 0x0000000000017941 */ /* 0x000fea0003800000 */
.L_x_107:
[C---:B------:R-:W-:Y:S02]  /*10520*/  ISETP.GT.AND P4, PT, R9.reuse, 0x4, PT ;  /* 0x000000040900780c */ /* 0x040fe40003f84270 */
[----:B------:R-:W-:-:S11]  /*10530*/  IADD3 R9, R9, -0x2, RZ ;  /* 0xfffffffe09097810 */ /* 0x000fd60007ffe0ff */
[----:B------:R-:W-:Y:S05]  /*10540*/  @P4 BRA `(.L_x_112) ;  /* 0xfffffff800144947 */ /* 0x000fea000383ffff */
[----:B------:R-:W-:Y:S05]  /*10550*/  BSYNC B0 ;  /* 0x0000000000007941 */ /* 0x000fea0003800000 */
.L_x_101:
[----:B------:R-:W-:Y:S05]  /*10560*/  EXIT ;  /* 0x000000000000794d */ /* 0x000fea0003800000 */
.L_x_15:
[----:B-1----:R-:W-:-:S04]  /*10570*/  MOV R3, UR5 ;  /* 0x0000000500037c02 */ /* 0x002fc80008000f00 */
[----:B------:R1:W2:Y:S03]  /*10580*/  SYNCS.PHASECHK.TRANS64.TRYWAIT P1, [R3+URZ+0x60050], R6 ;  /* 0x06005006030075a7 */ /* 0x0002a6000802017f */
[----:B--2---:R-:W-:Y:S05]  /*10590*/  @!P1 NANOSLEEP.SYNCS 0x989680 ;  /* 0x009896800000995d */ /* 0x004fea0003900000 */
[----:B------:R-:W2:Y:S02]  /*105a0*/  @!P1 SYNCS.PHASECHK.TRANS64 P1, [R3+URZ+0x60050], R6 ;  /* 0x06005006030095a7 */ /* 0x000ea4000802007f */
[----:B--2---:R-:W-:Y:S05]  /*105b0*/  @!P1 BRA `(.L_x_15) ;  /* 0xfffffffc00ec9947 */ /* 0x004fea000383ffff */
[----:B------:R-:W-:Y:S05]  /*105c0*/  BRA `(.L_x_113) ;  /* 0xffffff0800ac7947 */ /* 0x000fea000383ffff */
.L_x_17:
[----:B-1----:R-:W-:-:S04]  /*105d0*/  MOV R3, UR60 ;  /* 0x0000003c00037c02 */ /* 0x002fc80008000f00 */
[----:B------:R1:W2:Y:S03]  /*105e0*/  SYNCS.PHASECHK.TRANS64.TRYWAIT P1, [R3+URZ+0x60000], R4 ;  /* 0x06000004030075a7 */ /* 0x0002a6000802017f */
[----:B--2---:R-:W-:Y:S05]  /*105f0*/  @!P1 NANOSLEEP.SYNCS 0x989680 ;  /* 0x009896800000995d */ /* 0x004fea0003900000 */
[----:B------:R-:W2:Y:S02]  /*10600*/  @!P1 SYNCS.PHASECHK.TRANS64 P1, [R3+URZ+0x60000], R4 ;  /* 0x06000004030095a7 */ /* 0x000ea4000802007f */
[----:B--2---:R-:W-:Y:S05]  /*10610*/  @!P1 BRA `(.L_x_17) ;  /* 0xfffffffc00ec9947 */ /* 0x004fea000383ffff */
[----:B------:R-:W-:Y:S05]  /*10620*/  BRA `(.L_x_114) ;  /* 0xffffff0800b87947 */ /* 0x000fea000383ffff */
.L_x_18:
[----:B------:R-:W2:Y:S02]  /*10630*/  LDL R5, [R1+0x20] ;  /* 0x0000200001057983 */ /* 0x000ea40000100800 */
[----:B--2---:R-:W-:-:S13]  /*10640*/  R2UR UR4, R5 ;  /* 0x00000000050472ca */ /* 0x004fda00000e0000 */
[----:B-1----:R-:W-:-:S04]  /*10650*/  MOV R6, UR4 ;  /* 0x0000000400067c02 */ /* 0x002fc80008000f00 */
[----:B------:R1:W2:Y:S03]  /*10660*/  SYNCS.PHASECHK.TRANS64.TRYWAIT P1, [R6+URZ+-0x8], R3 ;  /* 0xfffff803060075a7 */ /* 0x0002a6000802017f */
[----:B--2---:R-:W-:Y:S05]  /*10670*/  @!P1 NANOSLEEP.SYNCS 0x989680 ;  /* 0x009896800000995d */ /* 0x004fea0003900000 */
[----:B------:R-:W2:Y:S02]  /*10680*/  @!P1 SYNCS.PHASECHK.TRANS64 P1, [R6+URZ+-0x8], R3 ;  /* 0xfffff803060095a7 */ /* 0x000ea4000802007f */
[----:B--2---:R-:W-:Y:S05]  /*10690*/  @!P1 BRA `(.L_x_18) ;  /* 0xfffffffc00e49947 */ /* 0x004fea000383ffff */
[----:B------:R-:W-:Y:S05]  /*106a0*/  BRA `(.L_x_115) ;  /* 0xffffff0800bc7947 */ /* 0x000fea000383ffff */
.L_x_20:
[----:B-1----:R-:W-:-:S04]  /*106b0*/  MOV R17, UR60 ;  /* 0x0000003c00117c02 */ /* 0x002fc80008000f00 */
[----:B------:R1:W2:Y:S03]  /*106c0*/  SYNCS.PHASECHK.TRANS64.TRYWAIT P1, [R17+URZ+0x60008], R4 ;  /* 0x06000804110075a7 */ /* 0x0002a6000802017f */
[----:B--2---:R-:W-:Y:S05]  /*106d0*/  @!P1 NANOSLEEP.SYNCS 0x989680 ;  /* 0x009896800000995d */ /* 0x004fea0003900000 */
[----:B------:R-:W2:Y:S02]  /*106e0*/  @!P1 SYNCS.PHASECHK.TRANS64 P1, [R17+URZ+0x60008], R4 ;  /* 0x06000804110095a7 */ /* 0x000ea4000802007f */
[----:B--2---:R-:W-:Y:S05]  /*106f0*/  @!P1 BRA `(.L_x_20) ;  /* 0xfffffffc00ec9947 */ /* 0x004fea000383ffff */
[----:B------:R-:W-:Y:S05]  /*10700*/  BRA `(.L_x_116) ;  /* 0xffffff4000107947 */ /* 0x000fea000383ffff */
.L_x_25:
[----:B-1----:R-:W-:-:S04]  /*10710*/  MOV R16, UR6 ;  /* 0x0000000600107c02 */ /* 0x002fc80008000f00 */
[----:B------:R1:W2:Y:S03]  /*10720*/  SYNCS.PHASECHK.TRANS64.TRYWAIT P2, [R16+URZ+0x60000], R7 ;  /* 0x06000007100075a7 */ /* 0x0002a6000804017f */
[----:B--2---:R-:W-:Y:S05]  /*10730*/  @!P2 NANOSLEEP.SYNCS 0x989680 ;  /* 0x009896800000a95d */ /* 0x004fea0003900000 */
[----:B------:R-:W2:Y:S02]  /*10740*/  @!P2 SYNCS.PHASECHK.TRANS64 P2, [R16+URZ+0x60000], R7 ;  /* 0x060000071000a5a7 */ /* 0x000ea4000804007f */
[----:B--2---:R-:W-:Y:S05]  /*10750*/  @!P2 BRA `(.L_x_25) ;  /* 0xfffffffc00eca947 */ /* 0x004fea000383ffff */
[----:B------:R-:W-:Y:S05]  /*10760*/  BRA `(.L_x_117) ;  /* 0xffffff4400547947 */ /* 0x000fea000383ffff */
.L_x_29:
[----:B-1----:R-:W-:-:S04]  /*10770*/  MOV R17, UR6 ;  /* 0x0000000600117c02 */ /* 0x002fc80008000f00 */
[----:B------:R1:W2:Y:S03]  /*10780*/  SYNCS.PHASECHK.TRANS64.TRYWAIT P2, [R17+URZ+0x60000], R12 ;  /* 0x0600000c110075a7 */ /* 0x0002a6000804017f */
[----:B--2---:R-:W-:Y:S05]  /*10790*/  @!P2 NANOSLEEP.SYNCS 0x989680 ;  /* 0x009896800000a95d */ /* 0x004fea0003900000 */
[----:B------:R-:W2:Y:S02]  /*107a0*/  @!P2 SYNCS.PHASECHK.TRANS64 P2, [R17+URZ+0x60000], R12 ;  /* 0x0600000c1100a5a7 */ /* 0x000ea4000804007f */
[----:B--2---:R-:W-:Y:S05]  /*107b0*/  @!P2 BRA `(.L_x_29) ;  /* 0xfffffffc00eca947 */ /* 0x004fea000383ffff */
[----:B------:R-:W-:Y:S05]  /*107c0*/  BRA `(.L_x_28) ;  /* 0xffffff7400047947 */ /* 0x000fea000383ffff */
.L_x_37:
[----:B-1----:R-:W-:-:S04]  /*107d0*/  MOV R16, UR6 ;  /* 0x0000000600107c02 */ /* 0x002fc80008000f00 */
[----:B------:R1:W2:Y:S03]  /*107e0*/  SYNCS.PHASECHK.TRANS64.TRYWAIT P2, [R16+URZ+0x60000], R7 ;  /* 0x06000007100075a7 */ /* 0x0002a6000804017f */
[----:B--2---:R-:W-:Y:S05]  /*107f0*/  @!P2 NANOSLEEP.SYNCS 0x989680 ;  /* 0x009896800000a95d */ /* 0x004fea0003900000 */
[----:B------:R-:W2:Y:S02]  /*10800*/  @!P2 SYNCS.PHASECHK.TRANS64 P2, [R16+URZ+0x60000], R7 ;  /* 0x060000071000a5a7 */ /* 0x000ea4000804007f */
[----:B--2---:R-:W-:Y:S05]  /*10810*/  @!P2 BRA `(.L_x_37) ;  /* 0xfffffffc00eca947 */ /* 0x004fea000383ffff */
[----:B------:R-:W-:Y:S05]  /*10820*/  BRA `(.L_x_118) ;  /* 0xffffff78006c7947 */ /* 0x000fea000383ffff */
.L_x_41:
[----:B-1----:R-:W-:-:S04]  /*10830*/  MOV R17, UR6 ;  /* 0x0000000600117c02 */ /* 0x002fc80008000f00 */
[----:B------:R1:W2:Y:S03]  /*10840*/  SYNCS.PHASECHK.TRANS64.TRYWAIT P2, [R17+URZ+0x60000], R16 ;  /* 0x06000010110075a7 */ /* 0x0002a6000804017f */
[----:B--2---:R-:W-:Y:S05]  /*10850*/  @!P2 NANOSLEEP.SYNCS 0x989680 ;  /* 0x009896800000a95d */ /* 0x004fea0003900000 */
[----:B------:R-:W2:Y:S02]  /*10860*/  @!P2 SYNCS.PHASECHK.TRANS64 P2, [R17+URZ+0x60000], R16 ;  /* 0x060000101100a5a7 */ /* 0x000ea4000804007f */
[----:B--2---:R-:W-:Y:S05]  /*10870*/  @!P2 BRA `(.L_x_41) ;  /* 0xfffffffc00eca947 */ /* 0x004fea000383ffff */
[----:B------:R-:W-:Y:S05]  /*10880*/  BRA `(.L_x_40) ;  /* 0xffffffb000747947 */ /* 0x000fea000383ffff */
.L_x_57:
[----:B-1----:R-:W2:Y:S02]  /*10890*/  LDL R3, [R1+0x20] ;  /* 0x0000200001037983 */ /* 0x002ea40000100800 */
[----:B--2---:R-:W-:-:S13]  /*108a0*/  R2UR UR4, R3 ;  /* 0x00000000030472ca */ /* 0x004fda00000e0000 */
[----:B------:R-:W-:-:S04]  /*108b0*/  MOV R3, UR4 ;  /* 0x0000000400037c02 */ /* 0x000fc80008000f00 */
[----:B------:R1:W2:Y:S03]  /*108c0*/  SYNCS.PHASECHK.TRANS64.TRYWAIT P0, [R3+URZ+0x8], R0 ;  /* 0x00000800030075a7 */ /* 0x0002a6000800017f */
[----:B--2---:R-:W-:Y:S05]  /*108d0*/  @!P0 NANOSLEEP.SYNCS 0x989680 ;  /* 0x009896800000895d */ /* 0x004fea0003900000 */
[----:B------:R-:W2:Y:S02]  /*108e0*/  @!P0 SYNCS.PHASECHK.TRANS64 P0, [R3+URZ+0x8], R0 ;  /* 0x00000800030085a7 */ /* 0x000ea4000800007f */
[----:B--2---:R-:W-:Y:S05]  /*108f0*/  @!P0 BRA `(.L_x_57) ;  /* 0xfffffffc00e48947 */ /* 0x004fea000383ffff */
[----:B------:R-:W-:Y:S05]  /*10900*/  BRA `(.L_x_119) ;  /* 0xffffffbc00e87947 */ /* 0x000fea000383ffff */
.L_x_83:
[----:B-1----:R1:W2:Y:S02]  /*10910*/  SYNCS.PHASECHK.TRANS64.TRYWAIT P0, [R4+URZ+0x60060], R3 ;  /* 0x06006003040075a7 */ /* 0x0022a4000800017f */
[----:B--2---:R-:W-:Y:S05]  /*10920*/  @!P0 NANOSLEEP.SYNCS 0x989680 ;  /* 0x009896800000895d */ /* 0x004fea0003900000 */
[----:B------:R-:W2:Y:S02]  /*10930*/  @!P0 SYNCS.PHASECHK.TRANS64 P0, [R4+URZ+0x60060], R3 ;  /* 0x06006003040085a7 */ /* 0x000ea4000800007f */
[----:B--2---:R-:W-:Y:S05]  /*10940*/  @!P0 BRA `(.L_x_83) ;  /* 0xfffffffc00f08947 */ /* 0x004fea000383ffff */
[----:B------:R-:W-:Y:S05]  /*10950*/  BRA `(.L_x_120) ;  /* 0xffffffe400687947 */ /* 0x000fea000383ffff */
.L_x_88:
[----:B-1----:R1:W2:Y:S02]  /*10960*/  SYNCS.PHASECHK.TRANS64.TRYWAIT P0, [R5+URZ+0x60028], R2 ;  /* 0x06002802050075a7 */ /* 0x0022a4000800017f */
[----:B--2---:R-:W-:Y:S05]  /*10970*/  @!P0 NANOSLEEP.SYNCS 0x989680 ;  /* 0x009896800000895d */ /* 0x004fea0003900000 */
[----:B------:R-:W2:Y:S02]  /*10980*/  @!P0 SYNCS.PHASECHK.TRANS64 P0, [R5+URZ+0x60028], R2 ;  /* 0x06002802050085a7 */ /* 0x000ea4000800007f */
[----:B--2---:R-:W-:Y:S05]  /*10990*/  @!P0 BRA `(.L_x_88) ;  /* 0xfffffffc00f08947 */ /* 0x004fea000383ffff */
[----:B------:R-:W-:Y:S05]  /*109a0*/  BRA `(.L_x_121) ;  /* 0xffffffe800347947 */ /* 0x000fea000383ffff */
.L_x_93:
[----:B-1----:R1:W2:Y:S02]  /*109b0*/  SYNCS.PHASECHK.TRANS64.TRYWAIT P0, [R4+URZ+0x60060], R5 ;  /* 0x06006005040075a7 */ /* 0x0022a4000800017f */
[----:B--2---:R-:W-:Y:S05]  /*109c0*/  @!P0 NANOSLEEP.SYNCS 0x989680 ;  /* 0x009896800000895d */ /* 0x004fea0003900000 */
[----:B------:R-:W2:Y:S02]  /*109d0*/  @!P0 SYNCS.PHASECHK.TRANS64 P0, [R4+URZ+0x60060], R5 ;  /* 0x06006005040085a7 */ /* 0x000ea4000800007f */
[----:B--2---:R-:W-:Y:S05]  /*109e0*/  @!P0 BRA `(.L_x_93) ;  /* 0xfffffffc00f08947 */ /* 0x004fea000383ffff */
[----:B------:R-:W-:Y:S05]  /*109f0*/  BRA `(.L_x_122) ;  /* 0xffffffec00047947 */ /* 0x000fea000383ffff */
.L_x_98:
[----:B-1----:R1:W2:Y:S02]  /*10a00*/  SYNCS.PHASECHK.TRANS64.TRYWAIT P0, [R3+URZ+0x60028], R4 ;  /* 0x06002804030075a7 */ /* 0x0022a4000800017f */
[----:B--2---:R-:W-:Y:S05]  /*10a10*/  @!P0 NANOSLEEP.SYNCS 0x989680 ;  /* 0x009896800000895d */ /* 0x004fea0003900000 */
[----:B------:R-:W2:Y:S02]  /*10a20*/  @!P0 SYNCS.PHASECHK.TRANS64 P0, [R3+URZ+0x60028], R4 ;  /* 0x06002804030085a7 */ /* 0x000ea4000800007f */
[----:B--2---:R-:W-:Y:S05]  /*10a30*/  @!P0 BRA `(.L_x_98) ;  /* 0xfffffffc00f08947 */ /* 0x004fea000383ffff */
[----:B------:R-:W-:Y:S05]  /*10a40*/  BRA `(.L_x_123) ;  /* 0xffffffec00e07947 */ /* 0x000fea000383ffff */
.L_x_104:
[----:B-1----:R1:W2:Y:S02]  /*10a50*/  SYNCS.PHASECHK.TRANS64.TRYWAIT P4, [R7+URZ+0x60028], R4 ;  /* 0x06002804070075a7 */ /* 0x0022a4000808017f */
[----:B--2---:R-:W-:Y:S05]  /*10a60*/  @!P4 NANOSLEEP.SYNCS 0x989680 ;  /* 0x009896800000c95d */ /* 0x004fea0003900000 */
[----:B------:R-:W2:Y:S02]  /*10a70*/  @!P4 SYNCS.PHASECHK.TRANS64 P4, [R7+URZ+0x60028], R4 ;  /* 0x060028040700c5a7 */ /* 0x000ea4000808007f */
[----:B--2---:R-:W-:Y:S05]  /*10a80*/  @!P4 BRA `(.L_x_104) ;  /* 0xfffffffc00f0c947 */ /* 0x004fea000383ffff */
[----:B------:R-:W-:Y:S05]  /*10a90*/  BRA `(.L_x_124) ;  /* 0xfffffff000e47947 */ /* 0x000fea000383ffff */
.L_x_109:
[----:B-1----:R1:W2:Y:S02]  /*10aa0*/  SYNCS.PHASECHK.TRANS64.TRYWAIT P4, [R4+URZ+0x60028], R7 ;  /* 0x06002807040075a7 */ /* 0x0022a4000808017f */
[----:B--2---:R-:W-:Y:S05]  /*10ab0*/  @!P4 NANOSLEEP.SYNCS 0x989680 ;  /* 0x009896800000c95d */ /* 0x004fea0003900000 */
[----:B------:R-:W2:Y:S02]  /*10ac0*/  @!P4 SYNCS.PHASECHK.TRANS64 P4, [R4+URZ+0x60028], R7 ;  /* 0x060028070400c5a7 */ /* 0x000ea4000808007f */
[----:B--2---:R-:W-:Y:S05]  /*10ad0*/  @!P4 BRA `(.L_x_109) ;  /* 0xfffffffc00f0c947 */ /* 0x004fea000383ffff */
[----:B------:R-:W-:Y:S05]  /*10ae0*/  BRA `(.L_x_125) ;  /* 0xfffffff400c07947 */ /* 0x000fea000383ffff */
        .weak           $__internal_0_$__cuda_sm20_rcp_rn_f32_slowpath
        .type           $__internal_0_$__cuda_sm20_rcp_rn_f32_slowpath,@function
        .size           $__internal_0_$__cuda_sm20_rcp_rn_f32_slowpath,(.L_x_131 - $__internal_0_$__cuda_sm20_rcp_rn_f32_slowpath)
$__internal_0_$__cuda_sm20_rcp_rn_f32_slowpath:
[----:B------:R-:W-:Y:S01]  /*10af0*/  SHF.L.U32 R0, R2, 0x1, RZ ;  /* 0x0000000102007819 */ /* 0x000fe200000006ff */
[----:B------:R-:W-:Y:S03]  /*10b00*/  BSSY B2, `(.L_x_126) ;  /* 0x0000030000027945 */ /* 0x000fe60003800000 */
[----:B------:R-:W-:-:S04]  /*10b10*/  SHF.R.U32.HI R16, RZ, 0x18, R0 ;  /* 0x00000018ff107819 */ /* 0x000fc80000011600 */
[----:B------:R-:W-:-:S13]  /*10b20*/  ISETP.NE.U32.AND P0, PT, R16, RZ, PT ;  /* 0x000000ff1000720c */ /* 0x000fda0003f05070 */
[----:B------:R-:W-:Y:S05]  /*10b30*/  @P0 BRA `(.L_x_127) ;  /* 0x0000000000280947 */ /* 0x000fea0003800000 */
[----:B------:R-:W-:-:S04]  /*10b40*/  SHF.L.U32 R0, R2, 0x1, RZ ;  /* 0x0000000102007819 */ /* 0x000fc800000006ff */
[----:B------:R-:W-:-:S13]  /*10b50*/  ISETP.NE.AND P0, PT, R0, RZ, PT ;  /* 0x000000ff0000720c */ /* 0x000fda0003f05270 */
[----:B------:R-:W-:Y:S01]  /*10b60*/  @P0 FFMA R10, R2, 1.84467440737095516160e+19, RZ ;  /* 0x5f800000020a0823 */ /* 0x000fe200000000ff */
[----:B------:R-:W-:Y:S08]  /*10b70*/  @!P0 MUFU.RCP R3, R2 ;  /* 0x0000000200038308 */ /* 0x000ff00000001000 */
[----:B------:R-:W1:Y:S02]  /*10b80*/  @P0 MUFU.RCP R11, R10 ;  /* 0x0000000a000b0308 */ /* 0x000e640000001000 */
[----:B-1----:R-:W-:-:S04]  /*10b90*/  @P0 FFMA R0, R10, R11, -1 ;  /* 0xbf8000000a000423 */ /* 0x002fc8000000000b */
[----:B------:R-:W-:-:S04]  /*10ba0*/  @P0 FADD.FTZ R0, -R0, -RZ ;  /* 0x800000ff00000221 */ /* 0x000fc80000010100 */
[----:B------:R-:W-:-:S04]  /*10bb0*/  @P0 FFMA R0, R11, R0, R11 ;  /* 0x000000000b000223 */ /* 0x000fc8000000000b */
[----:B------:R-:W-:Y:S01]  /*10bc0*/  @P0 FFMA R3, R0, 1.84467440737095516160e+19, RZ ;  /* 0x5f80000000030823 */ /* 0x000fe200000000ff */
[----:B------:R-:W-:Y:S06]  /*10bd0*/  BRA `(.L_x_128) ;  /* 0x0000000000887947 */ /* 0x000fec0003800000 */
.L_x_127:
[----:B------:R-:W-:-:S04]  /*10be0*/  IADD3 R19, R16, -0xfd, RZ ;  /* 0xffffff0310137810 */ /* 0x000fc80007ffe0ff */
[----:B------:R-:W-:-:S13]  /*10bf0*/  ISETP.GT.U32.AND P0, PT, R19, 0x1, PT ;  /* 0x000000011300780c */ /* 0x000fda0003f04070 */
[----:B------:R-:W-:Y:S05]  /*10c00*/  @P0 BRA `(.L_x_129) ;  /* 0x0000000000780947 */ /* 0x000fea0003800000 */
[----:B------:R-:W-:Y:S02]  /*10c10*/  LOP3.LUT R0, R2, 0x7fffff, RZ, 0xc0, !PT ;  /* 0x007fffff02007812 */ /* 0x000fe400078ec0ff */
[----:B------:R-:W-:Y:S02]  /*10c20*/  MOV R12, 0x3 ;  /* 0x00000003000c7802 */ /* 0x000fe40000000f00 */
[----:B------:R-:W-:Y:S02]  /*10c30*/  LOP3.LUT R0, R0, 0x3f800000, RZ, 0xfc, !PT ;  /* 0x3f80000000007812 */ /* 0x000fe400078efcff */
[----:B------:R-:W-:Y:S02]  /*10c40*/  SHF.L.U32 R12, R12, R19, RZ ;  /* 0x000000130c0c7219 */ /* 0x000fe400000006ff */
[----:B------:R-:W1:Y:S02]  /*10c50*/  MUFU.RCP R3, R0 ;  /* 0x0000000000037308 */ /* 0x000e640000001000 */
[----:B-1----:R-:W-:-:S04]  /*10c60*/  FFMA R10, R0, R3, -1 ;  /* 0xbf800000000a7423 */ /* 0x002fc80000000003 */
[----:B------:R-:W-:-:S04]  /*10c70*/  FADD.FTZ R10, -R10, -RZ ;  /* 0x800000ff0a0a7221 */ /* 0x000fc80000010100 */
[CCC-:B------:R-:W-:Y:S01]  /*10c80*/  FFMA.RM R11, R3.reuse, R10.reuse, R3.reuse ;  /* 0x0000000a030b7223 */ /* 0x1c0fe20000004003 */
[----:B------:R-:W-:-:S04]  /*10c90*/  FFMA.RP R10, R3, R10, R3 ;  /* 0x0000000a030a7223 */ /* 0x000fc80000008003 */
[C---:B------:R-:W-:Y:S02]  /*10ca0*/  LOP3.LUT R3, R11.reuse, 0x7fffff, RZ, 0xc0, !PT ;  /* 0x007fffff0b037812 */ /* 0x040fe400078ec0ff */
[----:B------:R-:W-:Y:S02]  /*10cb0*/  FSETP.NEU.FTZ.AND P0, PT, R11, R10, PT ;  /* 0x0000000a0b00720b */ /* 0x000fe40003f1d000 */
[----:B------:R-:W-:Y:S02]  /*10cc0*/  LOP3.LUT R3, R3, 0x800000, RZ, 0xfc, !PT ;  /* 0x0080000003037812 */ /* 0x000fe400078efcff */
[----:B------:R-:W-:Y:S02]  /*10cd0*/  SEL R10, RZ, 0xffffffff, !P0 ;  /* 0xffffffffff0a7807 */ /* 0x000fe40004000000 */
[----:B------:R-:W-:Y:S02]  /*10ce0*/  LOP3.LUT R12, R12, R3, RZ, 0xc0, !PT ;  /* 0x000000030c0c7212 */ /* 0x000fe400078ec0ff */
[----:B------:R-:W-:-:S02]  /*10cf0*/  IADD3 R10, -R10, RZ, RZ ;  /* 0x000000ff0a0a7210 */ /* 0x000fc40007ffe1ff */
[-C--:B------:R-:W-:Y:S02]  /*10d00*/  SHF.R.U32.HI R12, RZ, R19.reuse, R12 ;  /* 0x00000013ff0c7219 */ /* 0x080fe4000001160c */
[----:B------:R-:W-:Y:S02]  /*10d10*/  LOP3.LUT P1, RZ, R10, R19, R3, 0xf8, !PT ;  /* 0x000000130aff7212 */ /* 0x000fe4000782f803 */
[C---:B------:R-:W-:Y:S02]  /*10d20*/  LOP3.LUT P0, RZ, R12.reuse, 0x1, RZ, 0xc0, !PT ;  /* 0x000000010cff7812 */ /* 0x040fe4000780c0ff */
[----:B------:R-:W-:-:S04]  /*10d30*/  LOP3.LUT P2, RZ, R12, 0x2, RZ, 0xc0, !PT ;  /* 0x000000020cff7812 */ /* 0x000fc8000784c0ff */
[----:B------:R-:W-:Y:S02]  /*10d40*/  PLOP3.LUT P0, PT, P0, P1, P2, 0xe0, 0x0 ;  /* 0x000000000000781c */ /* 0x000fe40000703c20 */
[----:B------:R-:W-:Y:S02]  /*10d50*/  LOP3.LUT P1, RZ, R2, 0x7fffff, RZ, 0xc0, !PT ;  /* 0x007fffff02ff7812 */ /* 0x000fe4000782c0ff */
[----:B------:R-:W-:-:S04]  /*10d60*/  SEL R0, RZ, 0x1, !P0 ;  /* 0x00000001ff007807 */ /* 0x000fc80004000000 */
[----:B------:R-:W-:-:S04]  /*10d70*/  IADD3 R0, -R0, RZ, RZ ;  /* 0x000000ff00007210 */ /* 0x000fc80007ffe1ff */
[----:B------:R-:W-:Y:S02]  /*10d80*/  ISETP.GE.AND P0, PT, R0, RZ, PT ;  /* 0x000000ff0000720c */ /* 0x000fe40003f06270 */
[----:B------:R-:W-:-:S04]  /*10d90*/  IADD3 R0, R16, -0xfc, RZ ;  /* 0xffffff0410007810 */ /* 0x000fc80007ffe0ff */
[----:B------:R-:W-:-:S07]  /*10da0*/  SHF.R.U32.HI R3, RZ, R0, R3 ;  /* 0x00000000ff037219 */ /* 0x000fce0000011603 */
[----:B------:R-:W-:-:S04]  /*10db0*/  @!P0 IADD3 R3, R3, 0x1, RZ ;  /* 0x0000000103038810 */ /* 0x000fc80007ffe0ff */
[----:B------:R-:W-:-:S04]  /*10dc0*/  @!P1 SHF.L.U32 R3, R3, 0x1, RZ ;  /* 0x0000000103039819 */ /* 0x000fc800000006ff */
[----:B------:R-:W-:Y:S01]  /*10dd0*/  LOP3.LUT R3, R3, 0x80000000, R2, 0xf8, !PT ;  /* 0x8000000003037812 */ /* 0x000fe200078ef802 */
[----:B------:R-:W-:Y:S06]  /*10de0*/  BRA `(.L_x_128) ;  /* 0x0000000000047947 */ /* 0x000fec0003800000 */
.L_x_129:
[----:B------:R1:W2:Y:S02]  /*10df0*/  MUFU.RCP R3, R2 ;  /* 0x0000000200037308 */ /* 0x0002a40000001000 */
.L_x_128:
[----:B------:R-:W-:Y:S05]  /*10e00*/  BSYNC B2 ;  /* 0x0000000000027941 */ /* 0x000fea0003800000 */
.L_x_126:
[----:B--2---:R-:W-:Y:S02]  /*10e10*/  MOV R0, R3 ;  /* 0x0000000300007202 */ /* 0x004fe40000000f00 */
[----:B-1----:R-:W-:Y:S02]  /*10e20*/  MOV R2, R13 ;  /* 0x0000000d00027202 */ /* 0x002fe40000000f00 */
[----:B------:R-:W-:-:S04]  /*10e30*/  MOV R3, 0x0 ;  /* 0x0000000000037802 */ /* 0x000fc80000000f00 */
[----:B------:R-:W-:Y:S05]  /*10e40*/  RET.REL.NODEC R2 `(_ZN7cutlass13device_kernelINS_4fmha6kernel28FmhaKernelTmaWarpSpecializedINS1_10collective30FmhaMainloopTmaWarpSpecializedINS_10bfloat16_tEffN4cute5tupleIJNS7_1CILi128EEESA_NS9_ILi256EEEEEENS8_IJiNS9_ILi1EEENS8_IJiiEEEEEESF_SF_NS4_12CausalFusionEJEEENS4_15FmhaFwdEpilogueIS6_fNS8_IJNS9_ILi64EEESB_SA_EEEEENS2_23IndividualTileSchedulerEJEEEEEvNT_6ParamsE) ;  /* 0xfffffef0026c7950 */ /* 0x000fea0003c3ffff */
.L_x_130:
[----:B------:R-:W-:-:S00]  /*10e50*/  BRA `(.L_x_130) ;  /* 0xfffffffc00fc7947 */ /* 0x000fc0000383ffff */
[----:B------:R-:W-:-:S00]  /*10e60*/  NOP ;  /* 0x0000000000007918 */ /* 0x000fc00000000000 */
        /* <DEDUP_REMOVED lines=9> */
.L_x_131:


//--------------------- .nv.global.init           --------------------------
	.section	.nv.global.init,"aw",@progbits
.nv.global.init:
	.type		$str$24,@object
	.size		$str$24,($str$25 - $str$24)
$str$24:
        /*0000*/ 	.byte	0x28, 0x61, 0x64, 0x64, 0x72, 0x65, 0x73, 0x73, 0x20, 0x26, 0x20, 0x6d, 0x61, 0x73, 0x6b, 0x29
        /*0010*/ 	.byte	0x20, 0x3d, 0x3d, 0x20, 0x30, 0x00
	.type		$str$25,@object
	.size		$str$25,(__unnamed_1 - $str$25)
$str$25:
        /*0016*/ 	.byte	0x2f, 0x74, 0x6d, 0x70, 0x2f, 0x63, 0x75, 0x74, 0x6c, 0x61, 0x73, 0x73, 0x5f, 0x73, 0x77, 0x65
        /*0026*/ 	.byte	0x65, 0x70, 0x5f, 0x73, 0x72, 0x63, 0x2f, 0x69, 0x6e, 0x63, 0x6c, 0x75, 0x64, 0x65, 0x2f, 0x63
        /*0036*/ 	.byte	0x75, 0x74, 0x65, 0x2f, 0x70, 0x6f, 0x69, 0x6e, 0x74, 0x65, 0x72, 0x5f, 0x66, 0x6c, 0x61, 0x67
        /*0046*/ 	.byte	0x67, 0x65, 0x64, 0x2e, 0x68, 0x70, 0x70, 0x00
	.type		__unnamed_1,@object
	.size		__unnamed_1,(__unnamed_2 - __unnamed_1)
__unnamed_1:
        /* <DEDUP_REMOVED lines=28> */
        /*020e*/ 	.byte	0x32, 0x30, 0x34, 0x38, 0x3e, 0x3e, 0x3e, 0x3e, 0x3e, 0x5d, 0x00
	.type		__unnamed_2,@object
	.size		__unnamed_2,(.L_1 - __unnamed_2)
__unnamed_2:
        /* <DEDUP_REMOVED lines=29> */
.L_1:


//--------------------- .nv.shared._ZN7cutlass13device_kernelINS_4fmha6kernel28FmhaKernelTmaWarpSpecializedINS1_10collective30FmhaMainloopTmaWarpSpecializedINS_10bfloat16_tEffN4cute5tupleIJNS7_1CILi128EEESA_NS9_ILi256EEEEEENS8_IJiNS9_ILi1EEENS8_IJiiEEEEEESF_SF_NS4_12CausalFusionEJEEENS4_15FmhaFwdEpilogueIS6_fNS8_IJNS9_ILi64EEESB_SA_EEEEENS2_23IndividualTileSchedulerEJEEEEEvNT_6ParamsE --------------------------
	.section	.nv.shared._ZN7cutlass13device_kernelINS_4fmha6kernel28FmhaKernelTmaWarpSpecializedINS1_10collective30FmhaMainloopTmaWarpSpecializedINS_10bfloat16_tEffN4cute5tupleIJNS7_1CILi128EEESA_NS9_ILi256EEEEEENS8_IJiNS9_ILi1EEENS8_IJiiEEEEEESF_SF_NS4_12CausalFusionEJEEENS4_15FmhaFwdEpilogueIS6_fNS8_IJNS9_ILi64EEESB_SA_EEEEENS2_23IndividualTileSchedulerEJEEEEEvNT_6ParamsE,"aw",@nobits
	.sectionflags	@""
	.align	16
	.zero		1024


//--------------------- .nv.shared.reserved.0     --------------------------
	.section	.nv.shared.reserved.0,"aw",@nobits
	.weak		__nv_reservedSMEM_offset_0_alias
	.size		__nv_reservedSMEM_offset_0_alias, 0, 0
	.other		__nv_reservedSMEM_offset_0_alias,@"STO_CUDA_RESERVED_SHARED STV_DEFAULT"
__nv_reservedSMEM_offset_0_alias:
	.zero		0


//--------------------- .nv.global                --------------------------
	.section	.nv.global,"aw",@nobits
.nv.global:
	.type		_ZN39_INTERNAL_80890afe_4_k_cu_e056abf7_32794cute1_E,@object
	.size		_ZN39_INTERNAL_80890afe_4_k_cu_e056abf7_32794cute1_E,(_ZN39_INTERNAL_80890afe_4_k_cu_e056abf7_32794cuda3std3__45__cpo6cbeginE - _ZN39_INTERNAL_80890afe_4_k_cu_e056abf7_32794cute1_E)
_ZN39_INTERNAL_80890afe_4_k_cu_e056abf7_32794cute1_E:
	.zero		1
	.type		_ZN39_INTERNAL_80890afe_4_k_cu_e056abf7_32794cuda3std3__45__cpo6cbeginE,@object
	.size		_ZN39_INTERNAL_80890afe_4_k_cu_e056abf7_32794cuda3std3__45__cpo6cbeginE,(_ZN39_INTERNAL_80890afe_4_k_cu_e056abf7_32794cuda3std3__48in_placeE - _ZN39_INTERNAL_80890afe_4_k_cu_e056abf7_32794cuda3std3__45__cpo6cbeginE)
_ZN39_INTERNAL_80890afe_4_k_cu_e056abf7_32794cuda3std3__45__cpo6cbeginE:
	.zero		1
	.type		_ZN39_INTERNAL_80890afe_4_k_cu_e056abf7_32794cuda3std3__48in_placeE,@object
	.size		_ZN39_INTERNAL_80890afe_4_k_cu_e056abf7_32794cuda3std3__48in_placeE,(_ZN39_INTERNAL_80890afe_4_k_cu_e056abf7_32794cuda3std6ranges3__45__cpo9iter_moveE - _ZN39_INTERNAL_80890afe_4_k_cu_e056abf7_32794cuda3std3__48in_placeE)
_ZN39_INTERNAL_80890afe_4_k_cu_e056abf7_32794cuda3std3__48in_placeE:
	.zero		1
	.type		_ZN39_INTERNAL_80890afe_4_k_cu_e056abf7_32794cuda3std6ranges3__45__cpo9iter_moveE,@object
	.size		_ZN39_INTERNAL_80890afe_4_k_cu_e056abf7_32794cuda3std6ranges3__45__cpo9iter_moveE,(_ZN39_INTERNAL_80890afe_4_k_cu_e056abf7_32794cuda3std3__45__cpo5beginE - _ZN39_INTERNAL_80890afe_4_k_cu_e056abf7_32794cuda3std6ranges3__45__cpo9iter_moveE)
_ZN39_INTERNAL_80890afe_4_k_cu_e056abf7_32794cuda3std6ranges3__45__cpo9iter_moveE:
	.zero		1
	.type		_ZN39_INTERNAL_80890afe_4_k_cu_e056abf7_32794cuda3std3__45__cpo5beginE,@object
	.size		_ZN39_INTERNAL_80890afe_4_k_cu_e056abf7_32794cuda3std3__45__cpo5beginE,(_ZN39_INTERNAL_80890afe_4_k_cu_e056abf7_32794cuda3std3__441_GLOBAL__N__80890afe_4_k_cu_e056abf7_32796ignoreE - _ZN39_INTERNAL_80890afe_4_k_cu_e056abf7_32794cuda3std3__45__cpo5beginE)
_ZN39_INTERNAL_80890afe_4_k_cu_e056abf7_32794cuda3std3__45__cpo5beginE:
	.zero		1
	.type		_ZN39_INTERNAL_80890afe_4_k_cu_e056abf7_32794cuda3std3__441_GLOBAL__N__80890afe_4_k_cu_e056abf7_32796ignoreE,@object
	.size		_ZN39_INTERNAL_80890afe_4_k_cu_e056abf7_32794cuda3std3__441_GLOBAL__N__80890afe_4_k_cu_e056abf7_32796ignoreE,(_ZN39_INTERNAL_80890afe_4_k_cu_e056abf7_32794cute7productE - _ZN39_INTERNAL_80890afe_4_k_cu_e056abf7_32794cuda3std3__441_GLOBAL__N__80890afe_4_k_cu_e056abf7_32796ignoreE)
_ZN39_INTERNAL_80890afe_4_k_cu_e056abf7_32794cuda3std3__441_GLOBAL__N__80890afe_4_k_cu_e056abf7_32796ignoreE:
	.zero		1
	.type		_ZN39_INTERNAL_80890afe_4_k_cu_e056abf7_32794cute7productE,@object
	.size		_ZN39_INTERNAL_80890afe_4_k_cu_e056abf7_32794cute7productE,(_ZN39_INTERNAL_80890afe_4_k_cu_e056abf7_32794cuda3std3__45__cpo3endE - _ZN39_INTERNAL_80890afe_4_k_cu_e056abf7_32794cute7productE)
_ZN39_INTERNAL_80890afe_4_k_cu_e056abf7_32794cute7productE:
	.zero		1
	.type		_ZN39_INTERNAL_80890afe_4_k_cu_e056abf7_32794cuda3std3__45__cpo3endE,@object
	.size		_ZN39_INTERNAL_80890afe_4_k_cu_e056abf7_32794cuda3std3__45__cpo3endE,(_ZN39_INTERNAL_80890afe_4_k_cu_e056abf7_32794cuda3std3__419piecewise_constructE - _ZN39_INTERNAL_80890afe_4_k_cu_e056abf7_32794cuda3std3__45__cpo3endE)
_ZN39_INTERNAL_80890afe_4_k_cu_e056abf7_32794cuda3std3__45__cpo3endE:
	.zero		1
	.type		_ZN39_INTERNAL_80890afe_4_k_cu_e056abf7_32794cuda3std3__419piecewise_constructE,@object
	.size		_ZN39_INTERNAL_80890afe_4_k_cu_e056abf7_32794cuda3std3__419piecewise_constructE,(_ZN39_INTERNAL_80890afe_4_k_cu_e056abf7_32794cuda3std3__45__cpo4cendE - _ZN39_INTERNAL_80890afe_4_k_cu_e056abf7_32794cuda3std3__419piecewise_constructE)
_ZN39_INTERNAL_80890afe_4_k_cu_e056abf7_32794cuda3std3__419piecewise_constructE:
	.zero		1
	.type		_ZN39_INTERNAL_80890afe_4_k_cu_e056abf7_32794cuda3std3__45__cpo4cendE,@object
	.size		_ZN39_INTERNAL_80890afe_4_k_cu_e056abf7_32794cuda3std3__45__cpo4cendE,(_ZN39_INTERNAL_80890afe_4_k_cu_e056abf7_32794cuda3std6ranges3__45__cpo4swapE - _ZN39_INTERNAL_80890afe_4_k_cu_e056abf7_32794cuda3std3__45__cpo4cendE)
_ZN39_INTERNAL_80890afe_4_k_cu_e056abf7_32794cuda3std3__45__cpo4cendE:
	.zero		1
	.type		_ZN39_INTERNAL_80890afe_4_k_cu_e056abf7_32794cuda3std6ranges3__45__cpo4swapE,@object
	.size		_ZN39_INTERNAL_80890afe_4_k_cu_e056abf7_32794cuda3std6ranges3__45__cpo4swapE,(.L_9 - _ZN39_INTERNAL_80890afe_4_k_cu_e056abf7_32794cuda3std6ranges3__45__cpo4swapE)
_ZN39_INTERNAL_80890afe_4_k_cu_e056abf7_32794cuda3std6ranges3__45__cpo4swapE:
	.zero		1
.L_9:


//--------------------- .nv.constant0._ZN7cutlass13device_kernelINS_4fmha6kernel28FmhaKernelTmaWarpSpecializedINS1_10collective30FmhaMainloopTmaWarpSpecializedINS_10bfloat16_tEffN4cute5tupleIJNS7_1CILi128EEESA_NS9_ILi256EEEEEENS8_IJiNS9_ILi1EEENS8_IJiiEEEEEESF_SF_NS4_12CausalFusionEJEEENS4_15FmhaFwdEpilogueIS6_fNS8_IJNS9_ILi64EEESB_SA_EEEEENS2_23IndividualTileSchedulerEJEEEEEvNT_6ParamsE --------------------------
	.section	.nv.constant0._ZN7cutlass13device_kernelINS_4fmha6kernel28FmhaKernelTmaWarpSpecializedINS1_10collective30FmhaMainloopTmaWarpSpecializedINS_10bfloat16_tEffN4cute5tupleIJNS7_1CILi128EEESA_NS9_ILi256EEEEEENS8_IJiNS9_ILi1EEENS8_IJiiEEEEEESF_SF_NS4_12CausalFusionEJEEENS4_15FmhaFwdEpilogueIS6_fNS8_IJNS9_ILi64EEESB_SA_EEEEENS2_23IndividualTileSchedulerEJEEEEEvNT_6ParamsE,"a",@progbits
	.sectionflags	@""
	.align	4
.nv.constant0._ZN7cutlass13device_kernelINS_4fmha6kernel28FmhaKernelTmaWarpSpecializedINS1_10collective30FmhaMainloopTmaWarpSpecializedINS_10bfloat16_tEffN4cute5tupleIJNS7_1CILi128EEESA_NS9_ILi256EEEEEENS8_IJiNS9_ILi1EEENS8_IJiiEEEEEESF_SF_NS4_12CausalFusionEJEEENS4_15FmhaFwdEpilogueIS6_fNS8_IJNS9_ILi64EEESB_SA_EEEEENS2_23IndividualTileSchedulerEJEEEEEvNT_6ParamsE:
	.zero		2688


//--------------------- SYMBOLS --------------------------

	.type		.nv.reservedSmem.offset0,@object
	.size		.nv.reservedSmem.offset0,0x4
	.type		__assertfail,@function
